//
// Generated by NVIDIA NVVM Compiler
//
// Compiler Build ID: CL-36424714
// Cuda compilation tools, release 13.0, V13.0.88
// Based on NVVM 20.0.0
//

.version 9.0
.target sm_100
.address_size 64

	// .globl	_Z12sha256KernelPKhmPji
.const .align 4 .b8 k[256] = {152, 47, 138, 66, 145, 68, 55, 113, 207, 251, 192, 181, 165, 219, 181, 233, 91, 194, 86, 57, 241, 17, 241, 89, 164, 130, 63, 146, 213, 94, 28, 171, 152, 170, 7, 216, 1, 91, 131, 18, 190, 133, 49, 36, 195, 125, 12, 85, 116, 93, 190, 114, 254, 177, 222, 128, 167, 6, 220, 155, 116, 241, 155, 193, 193, 105, 155, 228, 134, 71, 190, 239, 198, 157, 193, 15, 204, 161, 12, 36, 111, 44, 233, 45, 170, 132, 116, 74, 220, 169, 176, 92, 218, 136, 249, 118, 82, 81, 62, 152, 109, 198, 49, 168, 200, 39, 3, 176, 199, 127, 89, 191, 243, 11, 224, 198, 71, 145, 167, 213, 81, 99, 202, 6, 103, 41, 41, 20, 133, 10, 183, 39, 56, 33, 27, 46, 252, 109, 44, 77, 19, 13, 56, 83, 84, 115, 10, 101, 187, 10, 106, 118, 46, 201, 194, 129, 133, 44, 114, 146, 161, 232, 191, 162, 75, 102, 26, 168, 112, 139, 75, 194, 163, 81, 108, 199, 25, 232, 146, 209, 36, 6, 153, 214, 133, 53, 14, 244, 112, 160, 106, 16, 22, 193, 164, 25, 8, 108, 55, 30, 76, 119, 72, 39, 181, 188, 176, 52, 179, 12, 28, 57, 74, 170, 216, 78, 79, 202, 156, 91, 243, 111, 46, 104, 238, 130, 143, 116, 111, 99, 165, 120, 20, 120, 200, 132, 8, 2, 199, 140, 250, 255, 190, 144, 235, 108, 80, 164, 247, 163, 249, 190, 242, 120, 113, 198};

.visible .entry _Z12sha256KernelPKhmPji(
	.param .u64 .ptr .align 1 _Z12sha256KernelPKhmPji_param_0,
	.param .u64 _Z12sha256KernelPKhmPji_param_1,
	.param .u64 .ptr .align 1 _Z12sha256KernelPKhmPji_param_2,
	.param .u32 _Z12sha256KernelPKhmPji_param_3
)
{
	.local .align 16 .b8 	__local_depot0[512];
	.reg .b64 	%SP;
	.reg .b64 	%SPL;
	.reg .pred 	%p<24>;
	.reg .b16 	%rs<53>;
	.reg .b32 	%r<496>;
	.reg .b64 	%rd<113>;

	mov.u64 	%SPL, __local_depot0;
	ld.param.u64 	%rd48, [_Z12sha256KernelPKhmPji_param_0];
	ld.param.u64 	%rd46, [_Z12sha256KernelPKhmPji_param_1];
	ld.param.u32 	%r49, [_Z12sha256KernelPKhmPji_param_3];
	cvta.to.global.u64 	%rd1, %rd48;
	add.u64 	%rd2, %SPL, 0;
	add.u64 	%rd3, %SPL, 256;
	mov.u32 	%r50, %ctaid.x;
	mov.u32 	%r51, %ntid.x;
	mov.u32 	%r52, %tid.x;
	mad.lo.s32 	%r1, %r50, %r51, %r52;
	setp.ge.s32 	%p1, %r1, %r49;
	@%p1 bra 	$L__BB0_35;
	add.s64 	%rd51, %rd46, 8;
	and.b64  	%rd4, %rd51, -64;
	add.s64 	%rd5, %rd4, 64;
	setp.eq.s64 	%p2, %rd46, 0;
	@%p2 bra 	$L__BB0_14;
	cvt.s64.s32 	%rd53, %r1;
	mul.lo.s64 	%rd6, %rd46, %rd53;
	and.b64  	%rd7, %rd46, 15;
	setp.lt.u64 	%p3, %rd46, 16;
	mov.b64 	%rd100, 0;
	@%p3 bra 	$L__BB0_5;
	mov.b64 	%rd98, 0;
	and.b64  	%rd100, %rd46, -16;
$L__BB0_4:
	.pragma "nounroll";
	add.s64 	%rd55, %rd98, %rd6;
	add.s64 	%rd56, %rd1, %rd55;
	add.s64 	%rd57, %rd3, %rd98;
	ld.global.u8 	%r53, [%rd56+15];
	ld.global.u8 	%r54, [%rd56+14];
	prmt.b32 	%r55, %r54, %r53, 0x3340U;
	ld.global.u8 	%r56, [%rd56+13];
	ld.global.u8 	%r57, [%rd56+12];
	prmt.b32 	%r58, %r57, %r56, 0x3340U;
	prmt.b32 	%r59, %r58, %r55, 0x5410U;
	ld.global.u8 	%r60, [%rd56+11];
	ld.global.u8 	%r61, [%rd56+10];
	prmt.b32 	%r62, %r61, %r60, 0x3340U;
	ld.global.u8 	%r63, [%rd56+9];
	ld.global.u8 	%r64, [%rd56+8];
	prmt.b32 	%r65, %r64, %r63, 0x3340U;
	prmt.b32 	%r66, %r65, %r62, 0x5410U;
	ld.global.u8 	%r67, [%rd56+7];
	ld.global.u8 	%r68, [%rd56+6];
	prmt.b32 	%r69, %r68, %r67, 0x3340U;
	ld.global.u8 	%r70, [%rd56+5];
	ld.global.u8 	%r71, [%rd56+4];
	prmt.b32 	%r72, %r71, %r70, 0x3340U;
	prmt.b32 	%r73, %r72, %r69, 0x5410U;
	ld.global.u8 	%r74, [%rd56+3];
	ld.global.u8 	%r75, [%rd56+2];
	prmt.b32 	%r76, %r75, %r74, 0x3340U;
	ld.global.u8 	%r77, [%rd56+1];
	ld.global.u8 	%r78, [%rd56];
	prmt.b32 	%r79, %r78, %r77, 0x3340U;
	prmt.b32 	%r80, %r79, %r76, 0x5410U;
	st.local.v4.b32 	[%rd57], {%r80, %r73, %r66, %r59};
	add.s64 	%rd98, %rd98, 16;
	setp.ne.s64 	%p4, %rd98, %rd100;
	@%p4 bra 	$L__BB0_4;
$L__BB0_5:
	setp.eq.s64 	%p5, %rd7, 0;
	@%p5 bra 	$L__BB0_14;
	and.b64  	%rd12, %rd46, 7;
	setp.lt.u64 	%p6, %rd7, 8;
	@%p6 bra 	$L__BB0_8;
	add.s64 	%rd58, %rd100, %rd6;
	add.s64 	%rd59, %rd1, %rd58;
	ld.global.u8 	%rs1, [%rd59];
	add.s64 	%rd60, %rd3, %rd100;
	st.local.u8 	[%rd60], %rs1;
	ld.global.u8 	%rs2, [%rd59+1];
	st.local.u8 	[%rd60+1], %rs2;
	ld.global.u8 	%rs3, [%rd59+2];
	st.local.u8 	[%rd60+2], %rs3;
	ld.global.u8 	%rs4, [%rd59+3];
	st.local.u8 	[%rd60+3], %rs4;
	ld.global.u8 	%rs5, [%rd59+4];
	st.local.u8 	[%rd60+4], %rs5;
	ld.global.u8 	%rs6, [%rd59+5];
	st.local.u8 	[%rd60+5], %rs6;
	ld.global.u8 	%rs7, [%rd59+6];
	st.local.u8 	[%rd60+6], %rs7;
	ld.global.u8 	%rs8, [%rd59+7];
	st.local.u8 	[%rd60+7], %rs8;
	add.s64 	%rd100, %rd100, 8;
$L__BB0_8:
	setp.eq.s64 	%p7, %rd12, 0;
	@%p7 bra 	$L__BB0_14;
	and.b64  	%rd15, %rd46, 3;
	setp.lt.u64 	%p8, %rd12, 4;
	@%p8 bra 	$L__BB0_11;
	add.s64 	%rd61, %rd100, %rd6;
	add.s64 	%rd62, %rd1, %rd61;
	ld.global.u8 	%rs9, [%rd62];
	add.s64 	%rd63, %rd3, %rd100;
	st.local.u8 	[%rd63], %rs9;
	ld.global.u8 	%rs10, [%rd62+1];
	st.local.u8 	[%rd63+1], %rs10;
	ld.global.u8 	%rs11, [%rd62+2];
	st.local.u8 	[%rd63+2], %rs11;
	ld.global.u8 	%rs12, [%rd62+3];
	st.local.u8 	[%rd63+3], %rs12;
	add.s64 	%rd100, %rd100, 4;
$L__BB0_11:
	setp.eq.s64 	%p9, %rd15, 0;
	@%p9 bra 	$L__BB0_14;
	mov.b64 	%rd103, 0;
$L__BB0_13:
	.pragma "nounroll";
	add.s64 	%rd65, %rd100, %rd6;
	add.s64 	%rd66, %rd1, %rd65;
	ld.global.u8 	%rs13, [%rd66];
	add.s64 	%rd67, %rd3, %rd100;
	st.local.u8 	[%rd67], %rs13;
	add.s64 	%rd100, %rd100, 1;
	add.s64 	%rd103, %rd103, 1;
	setp.ne.s64 	%p10, %rd103, %rd15;
	@%p10 bra 	$L__BB0_13;
$L__BB0_14:
	add.s64 	%rd68, %rd3, %rd46;
	mov.b16 	%rs14, 128;
	st.local.u8 	[%rd68], %rs14;
	add.s64 	%rd106, %rd46, 1;
	add.s64 	%rd69, %rd4, 56;
	setp.ge.u64 	%p11, %rd106, %rd69;
	@%p11 bra 	$L__BB0_27;
	sub.s64 	%rd70, %rd4, %rd46;
	add.s64 	%rd23, %rd70, 55;
	add.s64 	%rd71, %rd70, 54;
	and.b64  	%rd24, %rd23, 15;
	setp.lt.u64 	%p12, %rd71, 15;
	@%p12 bra 	$L__BB0_18;
	and.b64  	%rd25, %rd23, -16;
	mov.b64 	%rd105, 0;
$L__BB0_17:
	.pragma "nounroll";
	add.s64 	%rd73, %rd3, %rd106;
	mov.b16 	%rs15, 0;
	st.local.u8 	[%rd73], %rs15;
	st.local.u8 	[%rd73+1], %rs15;
	st.local.u8 	[%rd73+2], %rs15;
	st.local.u8 	[%rd73+3], %rs15;
	st.local.u8 	[%rd73+4], %rs15;
	st.local.u8 	[%rd73+5], %rs15;
	st.local.u8 	[%rd73+6], %rs15;
	st.local.u8 	[%rd73+7], %rs15;
	st.local.u8 	[%rd73+8], %rs15;
	st.local.u8 	[%rd73+9], %rs15;
	st.local.u8 	[%rd73+10], %rs15;
	st.local.u8 	[%rd73+11], %rs15;
	st.local.u8 	[%rd73+12], %rs15;
	st.local.u8 	[%rd73+13], %rs15;
	st.local.u8 	[%rd73+14], %rs15;
	st.local.u8 	[%rd73+15], %rs15;
	add.s64 	%rd106, %rd106, 16;
	add.s64 	%rd105, %rd105, 16;
	setp.ne.s64 	%p13, %rd105, %rd25;
	@%p13 bra 	$L__BB0_17;
$L__BB0_18:
	setp.eq.s64 	%p14, %rd24, 0;
	@%p14 bra 	$L__BB0_27;
	and.b64  	%rd31, %rd23, 7;
	setp.lt.u64 	%p15, %rd24, 8;
	@%p15 bra 	$L__BB0_21;
	add.s64 	%rd74, %rd3, %rd106;
	mov.b16 	%rs16, 0;
	st.local.u8 	[%rd74], %rs16;
	st.local.u8 	[%rd74+1], %rs16;
	st.local.u8 	[%rd74+2], %rs16;
	st.local.u8 	[%rd74+3], %rs16;
	st.local.u8 	[%rd74+4], %rs16;
	st.local.u8 	[%rd74+5], %rs16;
	st.local.u8 	[%rd74+6], %rs16;
	st.local.u8 	[%rd74+7], %rs16;
	add.s64 	%rd106, %rd106, 8;
$L__BB0_21:
	setp.eq.s64 	%p16, %rd31, 0;
	@%p16 bra 	$L__BB0_27;
	and.b64  	%rd34, %rd23, 3;
	setp.lt.u64 	%p17, %rd31, 4;
	@%p17 bra 	$L__BB0_24;
	add.s64 	%rd75, %rd3, %rd106;
	mov.b16 	%rs17, 0;
	st.local.u8 	[%rd75], %rs17;
	st.local.u8 	[%rd75+1], %rs17;
	st.local.u8 	[%rd75+2], %rs17;
	st.local.u8 	[%rd75+3], %rs17;
	add.s64 	%rd106, %rd106, 4;
$L__BB0_24:
	setp.eq.s64 	%p18, %rd34, 0;
	@%p18 bra 	$L__BB0_27;
	mov.b64 	%rd110, 0;
$L__BB0_26:
	.pragma "nounroll";
	add.s64 	%rd77, %rd3, %rd106;
	mov.b16 	%rs18, 0;
	st.local.u8 	[%rd77], %rs18;
	add.s64 	%rd106, %rd106, 1;
	add.s64 	%rd110, %rd110, 1;
	setp.eq.s64 	%p19, %rd110, %rd34;
	@%p19 bra 	$L__BB0_27;
	bra.uni 	$L__BB0_26;
$L__BB0_27:
	shr.u64 	%rd78, %rd46, 53;
	add.s64 	%rd79, %rd3, %rd4;
	shr.u64 	%rd80, %rd46, 45;
	shr.u64 	%rd81, %rd46, 37;
	shr.u64 	%rd82, %rd46, 29;
	shr.u64 	%rd83, %rd46, 21;
	shr.u64 	%rd84, %rd46, 13;
	shr.u64 	%rd85, %rd46, 5;
	cvt.u16.u64 	%rs19, %rd46;
	shl.b16 	%rs20, %rs19, 3;
	cvt.u32.u64 	%r89, %rd82;
	cvt.u32.u64 	%r90, %rd81;
	prmt.b32 	%r91, %r90, %r89, 0x3340U;
	cvt.u32.u64 	%r92, %rd80;
	cvt.u32.u64 	%r93, %rd78;
	prmt.b32 	%r94, %r93, %r92, 0x3340U;
	prmt.b32 	%r95, %r94, %r91, 0x5410U;
	cvt.u32.u64 	%r96, %rd84;
	cvt.u32.u64 	%r97, %rd83;
	prmt.b32 	%r98, %r97, %r96, 0x3340U;
	cvt.u32.u64 	%r99, %rd85;
	cvt.u32.u16 	%r100, %rs20;
	prmt.b32 	%r101, %r99, %r100, 0x3340U;
	prmt.b32 	%r102, %r98, %r101, 0x5410U;
	st.local.v2.b32 	[%rd79+56], {%r95, %r102};
	setp.eq.s64 	%p20, %rd5, 0;
	mov.b32 	%r495, 1779033703;
	mov.b32 	%r494, -1150833019;
	mov.b32 	%r493, 1013904242;
	mov.b32 	%r492, -1521486534;
	mov.b32 	%r491, 1359893119;
	mov.b32 	%r490, -1694144372;
	mov.b32 	%r489, 528734635;
	mov.b32 	%r488, 1541459225;
	@%p20 bra 	$L__BB0_34;
	add.s64 	%rd41, %rd2, 40;
	mov.b64 	%rd111, 0;
	mov.b32 	%r495, 1779033703;
	mov.b32 	%r494, -1150833019;
	mov.b32 	%r493, 1013904242;
	mov.b32 	%r492, -1521486534;
	mov.b32 	%r491, 1359893119;
	mov.b32 	%r490, -1694144372;
	mov.b32 	%r489, 528734635;
	mov.b32 	%r488, 1541459225;
$L__BB0_29:
	add.s64 	%rd87, %rd3, %rd111;
	ld.local.v4.b32 	{%r112, %r113, %r114, %r115}, [%rd87];
	bfe.u32 	%r116, %r115, 16, 8;
	cvt.u16.u32 	%rs21, %r116;
	bfe.u32 	%r117, %r115, 8, 8;
	bfe.u32 	%r118, %r115, 0, 8;
	bfe.u32 	%r119, %r114, 16, 8;
	cvt.u16.u32 	%rs22, %r119;
	bfe.u32 	%r120, %r114, 8, 8;
	bfe.u32 	%r121, %r114, 0, 8;
	bfe.u32 	%r122, %r113, 16, 8;
	cvt.u16.u32 	%rs23, %r122;
	bfe.u32 	%r123, %r113, 8, 8;
	bfe.u32 	%r124, %r113, 0, 8;
	bfe.u32 	%r125, %r112, 16, 8;
	cvt.u16.u32 	%rs24, %r125;
	bfe.u32 	%r126, %r112, 8, 8;
	bfe.u32 	%r127, %r112, 0, 8;
	shl.b32 	%r128, %r127, 24;
	shl.b32 	%r129, %r126, 16;
	and.b32  	%r130, %r129, 16711680;
	or.b32  	%r131, %r130, %r128;
	and.b16  	%rs25, %rs24, 255;
	mul.wide.u16 	%r132, %rs25, 256;
	or.b32  	%r133, %r131, %r132;
	bfe.u32 	%r134, %r112, 24, 8;
	or.b32  	%r135, %r133, %r134;
	shl.b32 	%r136, %r124, 24;
	shl.b32 	%r137, %r123, 16;
	and.b32  	%r138, %r137, 16711680;
	or.b32  	%r139, %r138, %r136;
	and.b16  	%rs26, %rs23, 255;
	mul.wide.u16 	%r140, %rs26, 256;
	or.b32  	%r141, %r139, %r140;
	bfe.u32 	%r142, %r113, 24, 8;
	or.b32  	%r143, %r141, %r142;
	shl.b32 	%r144, %r121, 24;
	shl.b32 	%r145, %r120, 16;
	and.b32  	%r146, %r145, 16711680;
	or.b32  	%r147, %r146, %r144;
	and.b16  	%rs27, %rs22, 255;
	mul.wide.u16 	%r148, %rs27, 256;
	or.b32  	%r149, %r147, %r148;
	bfe.u32 	%r150, %r114, 24, 8;
	or.b32  	%r151, %r149, %r150;
	shl.b32 	%r152, %r118, 24;
	shl.b32 	%r153, %r117, 16;
	and.b32  	%r154, %r153, 16711680;
	or.b32  	%r155, %r154, %r152;
	and.b16  	%rs28, %rs21, 255;
	mul.wide.u16 	%r156, %rs28, 256;
	or.b32  	%r157, %r155, %r156;
	bfe.u32 	%r158, %r115, 24, 8;
	or.b32  	%r159, %r157, %r158;
	st.local.v4.u32 	[%rd2], {%r135, %r143, %r151, %r159};
	ld.local.v4.b32 	{%r160, %r161, %r162, %r163}, [%rd87+16];
	bfe.u32 	%r164, %r163, 16, 8;
	cvt.u16.u32 	%rs29, %r164;
	bfe.u32 	%r165, %r163, 8, 8;
	bfe.u32 	%r166, %r163, 0, 8;
	bfe.u32 	%r167, %r162, 16, 8;
	cvt.u16.u32 	%rs30, %r167;
	bfe.u32 	%r168, %r162, 8, 8;
	bfe.u32 	%r169, %r162, 0, 8;
	bfe.u32 	%r170, %r161, 16, 8;
	cvt.u16.u32 	%rs31, %r170;
	bfe.u32 	%r171, %r161, 8, 8;
	bfe.u32 	%r172, %r161, 0, 8;
	bfe.u32 	%r173, %r160, 16, 8;
	cvt.u16.u32 	%rs32, %r173;
	bfe.u32 	%r174, %r160, 8, 8;
	bfe.u32 	%r175, %r160, 0, 8;
	shl.b32 	%r176, %r175, 24;
	shl.b32 	%r177, %r174, 16;
	and.b32  	%r178, %r177, 16711680;
	or.b32  	%r179, %r178, %r176;
	and.b16  	%rs33, %rs32, 255;
	mul.wide.u16 	%r180, %rs33, 256;
	or.b32  	%r181, %r179, %r180;
	bfe.u32 	%r182, %r160, 24, 8;
	or.b32  	%r183, %r181, %r182;
	shl.b32 	%r184, %r172, 24;
	shl.b32 	%r185, %r171, 16;
	and.b32  	%r186, %r185, 16711680;
	or.b32  	%r187, %r186, %r184;
	and.b16  	%rs34, %rs31, 255;
	mul.wide.u16 	%r188, %rs34, 256;
	or.b32  	%r189, %r187, %r188;
	bfe.u32 	%r190, %r161, 24, 8;
	or.b32  	%r191, %r189, %r190;
	shl.b32 	%r192, %r169, 24;
	shl.b32 	%r193, %r168, 16;
	and.b32  	%r194, %r193, 16711680;
	or.b32  	%r195, %r194, %r192;
	and.b16  	%rs35, %rs30, 255;
	mul.wide.u16 	%r196, %rs35, 256;
	or.b32  	%r197, %r195, %r196;
	bfe.u32 	%r198, %r162, 24, 8;
	or.b32  	%r199, %r197, %r198;
	shl.b32 	%r200, %r166, 24;
	shl.b32 	%r201, %r165, 16;
	and.b32  	%r202, %r201, 16711680;
	or.b32  	%r203, %r202, %r200;
	and.b16  	%rs36, %rs29, 255;
	mul.wide.u16 	%r204, %rs36, 256;
	or.b32  	%r205, %r203, %r204;
	bfe.u32 	%r206, %r163, 24, 8;
	or.b32  	%r207, %r205, %r206;
	st.local.v4.u32 	[%rd2+16], {%r183, %r191, %r199, %r207};
	ld.local.v4.b32 	{%r208, %r209, %r210, %r211}, [%rd87+32];
	bfe.u32 	%r212, %r211, 16, 8;
	cvt.u16.u32 	%rs37, %r212;
	bfe.u32 	%r213, %r211, 8, 8;
	bfe.u32 	%r214, %r211, 0, 8;
	bfe.u32 	%r215, %r210, 16, 8;
	cvt.u16.u32 	%rs38, %r215;
	bfe.u32 	%r216, %r210, 8, 8;
	bfe.u32 	%r217, %r210, 0, 8;
	bfe.u32 	%r218, %r209, 16, 8;
	cvt.u16.u32 	%rs39, %r218;
	bfe.u32 	%r219, %r209, 8, 8;
	bfe.u32 	%r220, %r209, 0, 8;
	bfe.u32 	%r221, %r208, 16, 8;
	cvt.u16.u32 	%rs40, %r221;
	bfe.u32 	%r222, %r208, 8, 8;
	bfe.u32 	%r223, %r208, 0, 8;
	shl.b32 	%r224, %r223, 24;
	shl.b32 	%r225, %r222, 16;
	and.b32  	%r226, %r225, 16711680;
	or.b32  	%r227, %r226, %r224;
	and.b16  	%rs41, %rs40, 255;
	mul.wide.u16 	%r228, %rs41, 256;
	or.b32  	%r229, %r227, %r228;
	bfe.u32 	%r230, %r208, 24, 8;
	or.b32  	%r231, %r229, %r230;
	shl.b32 	%r232, %r220, 24;
	shl.b32 	%r233, %r219, 16;
	and.b32  	%r234, %r233, 16711680;
	or.b32  	%r235, %r234, %r232;
	and.b16  	%rs42, %rs39, 255;
	mul.wide.u16 	%r236, %rs42, 256;
	or.b32  	%r237, %r235, %r236;
	bfe.u32 	%r238, %r209, 24, 8;
	or.b32  	%r239, %r237, %r238;
	shl.b32 	%r240, %r217, 24;
	shl.b32 	%r241, %r216, 16;
	and.b32  	%r242, %r241, 16711680;
	or.b32  	%r243, %r242, %r240;
	and.b16  	%rs43, %rs38, 255;
	mul.wide.u16 	%r244, %rs43, 256;
	or.b32  	%r245, %r243, %r244;
	bfe.u32 	%r246, %r210, 24, 8;
	or.b32  	%r247, %r245, %r246;
	shl.b32 	%r248, %r214, 24;
	shl.b32 	%r249, %r213, 16;
	and.b32  	%r250, %r249, 16711680;
	or.b32  	%r251, %r250, %r248;
	and.b16  	%rs44, %rs37, 255;
	mul.wide.u16 	%r252, %rs44, 256;
	or.b32  	%r253, %r251, %r252;
	bfe.u32 	%r254, %r211, 24, 8;
	or.b32  	%r255, %r253, %r254;
	st.local.v4.u32 	[%rd2+32], {%r231, %r239, %r247, %r255};
	ld.local.v4.b32 	{%r256, %r257, %r258, %r259}, [%rd87+48];
	bfe.u32 	%r260, %r259, 16, 8;
	cvt.u16.u32 	%rs45, %r260;
	bfe.u32 	%r261, %r259, 8, 8;
	bfe.u32 	%r262, %r259, 0, 8;
	bfe.u32 	%r263, %r258, 16, 8;
	cvt.u16.u32 	%rs46, %r263;
	bfe.u32 	%r264, %r258, 8, 8;
	bfe.u32 	%r265, %r258, 0, 8;
	bfe.u32 	%r266, %r257, 16, 8;
	cvt.u16.u32 	%rs47, %r266;
	bfe.u32 	%r267, %r257, 8, 8;
	bfe.u32 	%r268, %r257, 0, 8;
	bfe.u32 	%r269, %r256, 16, 8;
	cvt.u16.u32 	%rs48, %r269;
	bfe.u32 	%r270, %r256, 8, 8;
	bfe.u32 	%r271, %r256, 0, 8;
	shl.b32 	%r272, %r271, 24;
	shl.b32 	%r273, %r270, 16;
	and.b32  	%r274, %r273, 16711680;
	or.b32  	%r275, %r274, %r272;
	and.b16  	%rs49, %rs48, 255;
	mul.wide.u16 	%r276, %rs49, 256;
	or.b32  	%r277, %r275, %r276;
	bfe.u32 	%r278, %r256, 24, 8;
	or.b32  	%r279, %r277, %r278;
	shl.b32 	%r280, %r268, 24;
	shl.b32 	%r281, %r267, 16;
	and.b32  	%r282, %r281, 16711680;
	or.b32  	%r283, %r282, %r280;
	and.b16  	%rs50, %rs47, 255;
	mul.wide.u16 	%r284, %rs50, 256;
	or.b32  	%r285, %r283, %r284;
	bfe.u32 	%r286, %r257, 24, 8;
	or.b32  	%r287, %r285, %r286;
	shl.b32 	%r288, %r265, 24;
	shl.b32 	%r289, %r264, 16;
	and.b32  	%r290, %r289, 16711680;
	or.b32  	%r291, %r290, %r288;
	and.b16  	%rs51, %rs46, 255;
	mul.wide.u16 	%r292, %rs51, 256;
	or.b32  	%r293, %r291, %r292;
	bfe.u32 	%r294, %r258, 24, 8;
	or.b32  	%r295, %r293, %r294;
	shl.b32 	%r296, %r262, 24;
	shl.b32 	%r297, %r261, 16;
	and.b32  	%r298, %r297, 16711680;
	or.b32  	%r299, %r298, %r296;
	and.b16  	%rs52, %rs45, 255;
	mul.wide.u16 	%r300, %rs52, 256;
	or.b32  	%r301, %r299, %r300;
	bfe.u32 	%r302, %r259, 24, 8;
	or.b32  	%r303, %r301, %r302;
	st.local.v4.u32 	[%rd2+48], {%r279, %r287, %r295, %r303};
	mov.b64 	%rd88, {%r247, %r304};
	cvt.u32.u64 	%r477, %rd88;
	mov.b32 	%r478, 0;
	mov.u64 	%rd112, %rd41;
$L__BB0_30:
	add.s64 	%rd44, %rd112, 16;
	ld.local.v2.u32 	{%r14, %r305}, [%rd112+16];
	shf.l.wrap.b32 	%r306, %r14, %r14, 15;
	shf.l.wrap.b32 	%r307, %r14, %r14, 13;
	xor.b32  	%r308, %r306, %r307;
	shr.u32 	%r309, %r14, 10;
	xor.b32  	%r310, %r308, %r309;
	ld.local.u32 	%r311, [%rd112+-4];
	add.s32 	%r312, %r310, %r311;
	ld.local.v4.u32 	{%r313, %r314, %r315, %r316}, [%rd112+-40];
	mov.b64 	%rd89, {%r315, %r316};
	shf.l.wrap.b32 	%r317, %r314, %r314, 25;
	shf.l.wrap.b32 	%r318, %r314, %r314, 14;
	xor.b32  	%r319, %r317, %r318;
	shr.u32 	%r320, %r314, 3;
	xor.b32  	%r321, %r319, %r320;
	add.s32 	%r322, %r312, %r313;
	add.s32 	%r323, %r322, %r321;
	shf.l.wrap.b32 	%r324, %r305, %r305, 15;
	shf.l.wrap.b32 	%r325, %r305, %r305, 13;
	xor.b32  	%r326, %r324, %r325;
	shr.u32 	%r327, %r305, 10;
	xor.b32  	%r328, %r326, %r327;
	add.s32 	%r329, %r328, %r477;
	shf.l.wrap.b32 	%r330, %r315, %r315, 25;
	shf.l.wrap.b32 	%r331, %r315, %r315, 14;
	xor.b32  	%r332, %r330, %r331;
	shr.u32 	%r333, %r315, 3;
	xor.b32  	%r334, %r332, %r333;
	add.s32 	%r335, %r329, %r314;
	add.s32 	%r336, %r335, %r334;
	st.local.v2.u32 	[%rd112+24], {%r323, %r336};
	shf.l.wrap.b32 	%r337, %r323, %r323, 15;
	shf.l.wrap.b32 	%r338, %r323, %r323, 13;
	xor.b32  	%r339, %r337, %r338;
	shr.u32 	%r340, %r323, 10;
	xor.b32  	%r341, %r339, %r340;
	ld.local.u32 	%r342, [%rd112+4];
	add.s32 	%r343, %r341, %r342;
	shf.l.wrap.b32 	%r344, %r316, %r316, 25;
	shf.l.wrap.b32 	%r345, %r316, %r316, 14;
	xor.b32  	%r346, %r344, %r345;
	shr.u32 	%r347, %r316, 3;
	xor.b32  	%r348, %r346, %r347;
	add.s32 	%r349, %r343, %r315;
	add.s32 	%r350, %r349, %r348;
	st.local.u32 	[%rd112+32], %r350;
	shf.l.wrap.b32 	%r351, %r336, %r336, 15;
	shf.l.wrap.b32 	%r352, %r336, %r336, 13;
	xor.b32  	%r353, %r351, %r352;
	shr.u32 	%r354, %r336, 10;
	xor.b32  	%r355, %r353, %r354;
	ld.local.u32 	%r356, [%rd112+8];
	add.s32 	%r357, %r355, %r356;
	ld.local.u32 	%r358, [%rd112+-24];
	shf.l.wrap.b32 	%r359, %r358, %r358, 25;
	shf.l.wrap.b32 	%r360, %r358, %r358, 14;
	xor.b32  	%r361, %r359, %r360;
	shr.u32 	%r362, %r358, 3;
	xor.b32  	%r363, %r361, %r362;
	{ .reg .b32 tmp; mov.b64 {tmp, %r364}, %rd89; }
	add.s32 	%r365, %r357, %r364;
	add.s32 	%r366, %r365, %r363;
	st.local.u32 	[%rd112+36], %r366;
	add.s32 	%r478, %r478, 4;
	setp.ne.s32 	%p21, %r478, 48;
	mov.u32 	%r477, %r14;
	mov.u64 	%rd112, %rd44;
	@%p21 bra 	$L__BB0_30;
	mov.b32 	%r479, 0;
	mov.u32 	%r480, %r488;
	mov.u32 	%r481, %r489;
	mov.u32 	%r482, %r490;
	mov.u32 	%r483, %r491;
	mov.u32 	%r484, %r492;
	mov.u32 	%r485, %r493;
	mov.u32 	%r486, %r495;
	mov.u32 	%r487, %r494;
$L__BB0_32:
	shf.l.wrap.b32 	%r368, %r483, %r483, 26;
	shf.l.wrap.b32 	%r369, %r483, %r483, 21;
	xor.b32  	%r370, %r368, %r369;
	shf.l.wrap.b32 	%r371, %r483, %r483, 7;
	xor.b32  	%r372, %r370, %r371;
	add.s32 	%r373, %r480, %r372;
	and.b32  	%r374, %r482, %r483;
	not.b32 	%r375, %r483;
	and.b32  	%r376, %r481, %r375;
	or.b32  	%r377, %r376, %r374;
	add.s32 	%r378, %r373, %r377;
	mul.wide.u32 	%rd90, %r479, 4;
	mov.u64 	%rd91, k;
	add.s64 	%rd92, %rd91, %rd90;
	ld.const.u32 	%r379, [%rd92];
	add.s32 	%r380, %r378, %r379;
	add.s64 	%rd93, %rd2, %rd90;
	ld.local.v4.u32 	{%r381, %r382, %r383, %r384}, [%rd93];
	add.s32 	%r385, %r380, %r381;
	shf.l.wrap.b32 	%r386, %r486, %r486, 30;
	shf.l.wrap.b32 	%r387, %r486, %r486, 19;
	xor.b32  	%r388, %r386, %r387;
	shf.l.wrap.b32 	%r389, %r486, %r486, 10;
	xor.b32  	%r390, %r388, %r389;
	xor.b32  	%r391, %r485, %r487;
	and.b32  	%r392, %r391, %r486;
	and.b32  	%r393, %r485, %r487;
	xor.b32  	%r394, %r392, %r393;
	add.s32 	%r395, %r394, %r390;
	add.s32 	%r480, %r385, %r484;
	add.s32 	%r484, %r395, %r385;
	shf.l.wrap.b32 	%r396, %r480, %r480, 26;
	shf.l.wrap.b32 	%r397, %r480, %r480, 21;
	xor.b32  	%r398, %r396, %r397;
	shf.l.wrap.b32 	%r399, %r480, %r480, 7;
	xor.b32  	%r400, %r398, %r399;
	add.s32 	%r401, %r481, %r400;
	and.b32  	%r402, %r483, %r480;
	not.b32 	%r403, %r480;
	and.b32  	%r404, %r482, %r403;
	or.b32  	%r405, %r404, %r402;
	add.s32 	%r406, %r401, %r405;
	ld.const.u32 	%r407, [%rd92+4];
	add.s32 	%r408, %r406, %r407;
	add.s32 	%r409, %r408, %r382;
	shf.l.wrap.b32 	%r410, %r484, %r484, 30;
	shf.l.wrap.b32 	%r411, %r484, %r484, 19;
	xor.b32  	%r412, %r410, %r411;
	shf.l.wrap.b32 	%r413, %r484, %r484, 10;
	xor.b32  	%r414, %r412, %r413;
	xor.b32  	%r415, %r487, %r486;
	and.b32  	%r416, %r415, %r484;
	and.b32  	%r417, %r487, %r486;
	xor.b32  	%r418, %r416, %r417;
	add.s32 	%r419, %r418, %r414;
	add.s32 	%r481, %r409, %r485;
	add.s32 	%r485, %r419, %r409;
	shf.l.wrap.b32 	%r420, %r481, %r481, 26;
	shf.l.wrap.b32 	%r421, %r481, %r481, 21;
	xor.b32  	%r422, %r420, %r421;
	shf.l.wrap.b32 	%r423, %r481, %r481, 7;
	xor.b32  	%r424, %r422, %r423;
	add.s32 	%r425, %r482, %r424;
	and.b32  	%r426, %r480, %r481;
	not.b32 	%r427, %r481;
	and.b32  	%r428, %r483, %r427;
	or.b32  	%r429, %r428, %r426;
	add.s32 	%r430, %r425, %r429;
	ld.const.u32 	%r431, [%rd92+8];
	add.s32 	%r432, %r430, %r431;
	add.s32 	%r433, %r432, %r383;
	shf.l.wrap.b32 	%r434, %r485, %r485, 30;
	shf.l.wrap.b32 	%r435, %r485, %r485, 19;
	xor.b32  	%r436, %r434, %r435;
	shf.l.wrap.b32 	%r437, %r485, %r485, 10;
	xor.b32  	%r438, %r436, %r437;
	xor.b32  	%r439, %r486, %r484;
	and.b32  	%r440, %r439, %r485;
	and.b32  	%r441, %r486, %r484;
	xor.b32  	%r442, %r440, %r441;
	add.s32 	%r443, %r442, %r438;
	add.s32 	%r482, %r433, %r487;
	add.s32 	%r487, %r443, %r433;
	shf.l.wrap.b32 	%r444, %r482, %r482, 26;
	shf.l.wrap.b32 	%r445, %r482, %r482, 21;
	xor.b32  	%r446, %r444, %r445;
	shf.l.wrap.b32 	%r447, %r482, %r482, 7;
	xor.b32  	%r448, %r446, %r447;
	add.s32 	%r449, %r483, %r448;
	and.b32  	%r450, %r481, %r482;
	not.b32 	%r451, %r482;
	and.b32  	%r452, %r480, %r451;
	or.b32  	%r453, %r452, %r450;
	add.s32 	%r454, %r449, %r453;
	ld.const.u32 	%r455, [%rd92+12];
	add.s32 	%r456, %r454, %r455;
	add.s32 	%r457, %r456, %r384;
	shf.l.wrap.b32 	%r458, %r487, %r487, 30;
	shf.l.wrap.b32 	%r459, %r487, %r487, 19;
	xor.b32  	%r460, %r458, %r459;
	shf.l.wrap.b32 	%r461, %r487, %r487, 10;
	xor.b32  	%r462, %r460, %r461;
	xor.b32  	%r463, %r484, %r485;
	and.b32  	%r464, %r463, %r487;
	and.b32  	%r465, %r484, %r485;
	xor.b32  	%r466, %r464, %r465;
	add.s32 	%r467, %r466, %r462;
	add.s32 	%r483, %r457, %r486;
	add.s32 	%r486, %r467, %r457;
	add.s32 	%r479, %r479, 4;
	setp.ne.s32 	%p22, %r479, 64;
	@%p22 bra 	$L__BB0_32;
	add.s32 	%r495, %r495, %r486;
	add.s32 	%r494, %r494, %r487;
	add.s32 	%r493, %r493, %r485;
	add.s32 	%r492, %r492, %r484;
	add.s32 	%r491, %r491, %r483;
	add.s32 	%r490, %r490, %r482;
	add.s32 	%r489, %r489, %r481;
	add.s32 	%r488, %r488, %r480;
	add.s64 	%rd111, %rd111, 64;
	setp.lt.u64 	%p23, %rd111, %rd5;
	@%p23 bra 	$L__BB0_29;
$L__BB0_34:
	ld.param.u64 	%rd97, [_Z12sha256KernelPKhmPji_param_2];
	shl.b32 	%r468, %r1, 3;
	cvta.to.global.u64 	%rd94, %rd97;
	mul.wide.s32 	%rd95, %r468, 4;
	add.s64 	%rd96, %rd94, %rd95;
	st.global.u32 	[%rd96], %r495;
	st.global.u32 	[%rd96+4], %r494;
	st.global.u32 	[%rd96+8], %r493;
	st.global.u32 	[%rd96+12], %r492;
	st.global.u32 	[%rd96+16], %r491;
	st.global.u32 	[%rd96+20], %r490;
	st.global.u32 	[%rd96+24], %r489;
	st.global.u32 	[%rd96+28], %r488;
$L__BB0_35:
	ret;

}


// ===== COMPILED SASS (sm_100) =====

	.target	sm_100

	.elftype	@"ET_EXEC"


//--------------------- .note.nv.tkinfo           --------------------------
	.section	.note.nv.tkinfo,"",@"SHT_NOTE"
	.sectionflags	@"SHF_NOTE_NV_TKINFO"
	.tkinfo
        /*0018*/ 	.word	0x00000002
        /*0030*/ 	.string	""
        /*0030*/ 	.string	"ptxas"
        /*0030*/ 	.string	"Cuda compilation tools, release 13.0, V13.0.88"
        /*0030*/ 	.string	"Build cuda_13.0.r13.0/compiler.36424714_0"
        /*0030*/ 	.string	"-arch sm_100 -m 64 "



//--------------------- .note.nv.cuinfo           --------------------------
	.section	.note.nv.cuinfo,"",@"SHT_NOTE"
	.sectionflags	@"SHF_NOTE_NV_CUINFO"
        /*0018*/ 	.short	0x0002
        /*001a*/ 	.short	0x0064
        /*001c*/ 	.short	0x0082
	.zero		2


//--------------------- .nv.info                  --------------------------
	.section	.nv.info,"",@"SHT_CUDA_INFO"
	.align	4


	//----- nvinfo : EIATTR_REGCOUNT
	.align		4
        /*0000*/ 	.byte	0x04, 0x2f
        /*0002*/ 	.short	(.L_2 - .L_1)
	.align		4
.L_1:
        /*0004*/ 	.word	index@(_Z12sha256KernelPKhmPji)
        /*0008*/ 	.word	0x0000001f


	//----- nvinfo : EIATTR_FRAME_SIZE
	.align		4
.L_2:
        /*000c*/ 	.byte	0x04, 0x11
        /*000e*/ 	.short	(.L_4 - .L_3)
	.align		4
.L_3:
        /*0010*/ 	.word	index@(_Z12sha256KernelPKhmPji)
        /*0014*/ 	.word	0x00000200


	//----- nvinfo : EIATTR_MIN_STACK_SIZE
	.align		4
.L_4:
        /*0018*/ 	.byte	0x04, 0x12
        /*001a*/ 	.short	(.L_6 - .L_5)
	.align		4
.L_5:
        /*001c*/ 	.word	index@(_Z12sha256KernelPKhmPji)
        /*0020*/ 	.word	0x00000200
.L_6:


//--------------------- .nv.compat                --------------------------
	.section	.nv.compat,"",@"SHT_CUDA_COMPAT_INFO"
	.align	4
        /*0000*/ 	.byte	0x02, 0x09, 0x00, 0x00, 0x02, 0x02, 0x01, 0x00, 0x02, 0x05, 0x05, 0x00, 0x03, 0x07, 0x01, 0x01
        /*0010*/ 	.byte	0x02, 0x03, 0x00, 0x00, 0x02, 0x06, 0x01, 0x00, 0x04, 0x0b, 0x08, 0x00, 0x09, 0x00, 0x00, 0x00
        /*0020*/ 	.byte	0x00, 0x00, 0x00, 0x00


//--------------------- .nv.info._Z12sha256KernelPKhmPji --------------------------
	.section	.nv.info._Z12sha256KernelPKhmPji,"",@"SHT_CUDA_INFO"
	.sectionflags	@""
	.align	4


	//----- nvinfo : EIATTR_CUDA_API_VERSION
	.align		4
        /*0000*/ 	.byte	0x04, 0x37
        /*0002*/ 	.short	(.L_8 - .L_7)
.L_7:
        /*0004*/ 	.word	0x00000082


	//----- nvinfo : EIATTR_KPARAM_INFO
	.align		4
.L_8:
        /*0008*/ 	.byte	0x04, 0x17
        /*000a*/ 	.short	(.L_10 - .L_9)
.L_9:
        /*000c*/ 	.word	0x00000000
        /*0010*/ 	.short	0x0003
        /*0012*/ 	.short	0x0018
        /*0014*/ 	.byte	0x00, 0xf0, 0x11, 0x00


	//----- nvinfo : EIATTR_KPARAM_INFO
	.align		4
.L_10:
        /*0018*/ 	.byte	0x04, 0x17
        /*001a*/ 	.short	(.L_12 - .L_11)
.L_11:
        /*001c*/ 	.word	0x00000000
        /*0020*/ 	.short	0x0002
        /*0022*/ 	.short	0x0010
        /*0024*/ 	.byte	0x00, 0xf5, 0x21, 0x00


	//----- nvinfo : EIATTR_KPARAM_INFO
	.align		4
.L_12:
        /*0028*/ 	.byte	0x04, 0x17
        /*002a*/ 	.short	(.L_14 - .L_13)
.L_13:
        /*002c*/ 	.word	0x00000000
        /*0030*/ 	.short	0x0001
        /*0032*/ 	.short	0x0008
        /*0034*/ 	.byte	0x00, 0xf0, 0x21, 0x00


	//----- nvinfo : EIATTR_KPARAM_INFO
	.align		4
.L_14:
        /*0038*/ 	.byte	0x04, 0x17
        /*003a*/ 	.short	(.L_16 - .L_15)
.L_15:
        /*003c*/ 	.word	0x00000000
        /*0040*/ 	.short	0x0000
        /*0042*/ 	.short	0x0000
        /*0044*/ 	.byte	0x00, 0xf5, 0x21, 0x00


	//----- nvinfo : EIATTR_SPARSE_MMA_MASK
	.align		4
.L_16:
        /*0048*/ 	.byte	0x03, 0x50
        /*004a*/ 	.short	0x0000


	//----- nvinfo : EIATTR_MAXREG_COUNT
	.align		4
        /*004c*/ 	.byte	0x03, 0x1b
        /*004e*/ 	.short	0x00ff


	//----- nvinfo : EIATTR_MERCURY_ISA_VERSION
	.align		4
        /*0050*/ 	.byte	0x03, 0x5f
        /*0052*/ 	.short	0x0101


	//----- nvinfo : EIATTR_VRC_CTA_INIT_COUNT
	.align		4
        /*0054*/ 	.byte	0x02, 0x4a
	.zero		1
	.zero		1


	//----- nvinfo : EIATTR_EXIT_INSTR_OFFSETS
	.align		4
        /*0058*/ 	.byte	0x04, 0x1c
        /*005a*/ 	.short	(.L_18 - .L_17)


	//   ....[0]....
.L_17:
        /*005c*/ 	.word	0x00000080


	//   ....[1]....
        /*0060*/ 	.word	0x000024e0


	//----- nvinfo : EIATTR_CBANK_PARAM_SIZE
	.align		4
.L_18:
        /*0064*/ 	.byte	0x03, 0x19
        /*0066*/ 	.short	0x001c


	//----- nvinfo : EIATTR_PARAM_CBANK
	.align		4
        /*0068*/ 	.byte	0x04, 0x0a
        /*006a*/ 	.short	(.L_20 - .L_19)
	.align		4
.L_19:
        /*006c*/ 	.word	index@(.nv.constant0._Z12sha256KernelPKhmPji)
        /*0070*/ 	.short	0x0380
        /*0072*/ 	.short	0x001c


	//----- nvinfo : EIATTR_SW_WAR
	.align		4
.L_20:
        /*0074*/ 	.byte	0x04, 0x36
        /*0076*/ 	.short	(.L_22 - .L_21)
.L_21:
        /*0078*/ 	.word	0x00000008
.L_22:


//--------------------- .nv.callgraph             --------------------------
	.section	.nv.callgraph,"",@"SHT_CUDA_CALLGRAPH"
	.align	4
	.sectionentsize	8
	.align		4
        /*0000*/ 	.word	0x00000000
	.align		4
        /*0004*/ 	.word	0xffffffff
	.align		4
        /*0008*/ 	.word	0x00000000
	.align		4
        /*000c*/ 	.word	0xfffffffe
	.align		4
        /*0010*/ 	.word	0x00000000
	.align		4
        /*0014*/ 	.word	0xfffffffd
	.align		4
        /*0018*/ 	.word	0x00000000
	.align		4
        /*001c*/ 	.word	0xfffffffc


//--------------------- .nv.constant3             --------------------------
	.section	.nv.constant3,"a",@progbits
	.align	4
.nv.constant3:
	.type		k,@object
	.size		k,(.L_0 - k)
k:
        /*0000*/ 	.byte	0x98, 0x2f, 0x8a, 0x42, 0x91, 0x44, 0x37, 0x71, 0xcf, 0xfb, 0xc0, 0xb5, 0xa5, 0xdb, 0xb5, 0xe9
        /* <DEDUP_REMOVED lines=15> */
.L_0:


//--------------------- .text._Z12sha256KernelPKhmPji --------------------------
	.section	.text._Z12sha256KernelPKhmPji,"ax",@progbits
	.align	128
        .global         _Z12sha256KernelPKhmPji
        .type           _Z12sha256KernelPKhmPji,@function
        .size           _Z12sha256KernelPKhmPji,(.L_x_16 - _Z12sha256KernelPKhmPji)
        .other          _Z12sha256KernelPKhmPji,@"STO_CUDA_ENTRY STV_DEFAULT"
_Z12sha256KernelPKhmPji:
.text._Z12sha256KernelPKhmPji:
[----:B------:R-:W0:Y:S01]  /*0000*/  LDC R1, c[0x0][0x37c] ;  /* 0x0000df00ff017b82 */ /* 0x000e220000000800 */
[----:B------:R-:W1:Y:S07]  /*0010*/  S2R R3, SR_TID.X ;  /* 0x0000000000037919 */ /* 0x000e6e0000002100 */
[----:B------:R-:W1:Y:S01]  /*0020*/  S2UR UR4, SR_CTAID.X ;  /* 0x00000000000479c3 */ /* 0x000e620000002500 */
[----:B------:R-:W2:Y:S01]  /*0030*/  LDCU UR5, c[0x0][0x398] ;  /* 0x00007300ff0577ac */ /* 0x000ea20008000800 */
[----:B0-----:R-:W-:-:S06]  /*0040*/  VIADD R1, R1, 0xfffffe00 ;  /* 0xfffffe0001017836 */ /* 0x001fcc0000000000 */
[----:B------:R-:W1:Y:S02]  /*0050*/  LDC R18, c[0x0][0x360] ;  /* 0x0000d800ff127b82 */ /* 0x000e640000000800 */
[----:B-1----:R-:W-:-:S05]  /*0060*/  IMAD R18, R18, UR4, R3 ;  /* 0x0000000412127c24 */ /* 0x002fca000f8e0203 */
[----:B--2---:R-:W-:-:S13]  /*0070*/  ISETP.GE.AND P0, PT, R18, UR5, PT ;  /* 0x0000000512007c0c */ /* 0x004fda000bf06270 */
[----:B------:R-:W-:Y:S05]  /*0080*/  @P0 EXIT ;  /* 0x000000000000094d */ /* 0x000fea0003800000 */
[----:B------:R-:W0:Y:S01]  /*0090*/  LDCU.64 UR10, c[0x0][0x388] ;  /* 0x00007100ff0a77ac */ /* 0x000e220008000a00 */
[----:B------:R-:W1:Y:S01]  /*00a0*/  LDCU.64 UR12, c[0x0][0x358] ;  /* 0x00006b00ff0c77ac */ /* 0x000e620008000a00 */
[----:B0-----:R-:W-:Y:S02]  /*00b0*/  UISETP.NE.U32.AND UP0, UPT, UR10, URZ, UPT ;  /* 0x000000ff0a00728c */ /* 0x001fe4000bf05070 */
[----:B------:R-:W-:Y:S02]  /*00c0*/  UIADD3 UR9, UP1, UPT, UR10, 0x8, URZ ;  /* 0x000000080a097890 */ /* 0x000fe4000ff3e0ff */
[----:B------:R-:W-:Y:S02]  /*00d0*/  UISETP.NE.AND.EX UP0, UPT, UR11, URZ, UPT, UP0 ;  /* 0x000000ff0b00728c */ /* 0x000fe4000bf05300 */
[----:B------:R-:W-:Y:S02]  /*00e0*/  UIADD3.X UR7, UPT, UPT, URZ, UR11, URZ, UP1, !UPT ;  /* 0x0000000bff077290 */ /* 0x000fe40008ffe4ff */
[----:B------:R-:W-:-:S05]  /*00f0*/  ULOP3.LUT UR9, UR9, 0xffffffc0, URZ, 0xc0, !UPT ;  /* 0xffffffc009097892 */ /* 0x000fca000f8ec0ff */
[----:B-1----:R-:W-:Y:S07]  /*0100*/  BRA.U !UP0, `(.L_x_0) ;  /* 0x0000000908187547 */ /* 0x002fee000b800000 */
[----:B------:R-:W-:Y:S01]  /*0110*/  UISETP.GE.U32.AND UP0, UPT, UR10, 0x10, UPT ;  /* 0x000000100a00788c */ /* 0x000fe2000bf06070 */
[----:B------:R-:W-:Y:S01]  /*0120*/  SHF.R.S32.HI R10, RZ, 0x1f, R18 ;  /* 0x0000001fff0a7819 */ /* 0x000fe20000011412 */
[----:B------:R-:W-:Y:S01]  /*0130*/  ULOP3.LUT UR5, UR10, 0xf, URZ, 0xc0, !UPT ;  /* 0x0000000f0a057892 */ /* 0x000fe2000f8ec0ff */
[----:B------:R-:W-:Y:S01]  /*0140*/  IMAD.MOV.U32 R0, RZ, RZ, RZ ;  /* 0x000000ffff007224 */ /* 0x000fe200078e00ff */
[----:B------:R-:W-:Y:S01]  /*0150*/  UISETP.GE.U32.AND.EX UP0, UPT, UR11, URZ, UPT, UP0 ;  /* 0x000000ff0b00728c */ /* 0x000fe2000bf06100 */
[----:B------:R-:W-:Y:S01]  /*0160*/  IMAD.MOV.U32 R3, RZ, RZ, RZ ;  /* 0x000000ffff037224 */ /* 0x000fe200078e00ff */
[----:B------:R-:W-:-:S04]  /*0170*/  UISETP.NE.U32.AND UP1, UPT, UR5, URZ, UPT ;  /* 0x000000ff0500728c */ /* 0x000fc8000bf25070 */
[----:B------:R-:W-:-:S03]  /*0180*/  UISETP.NE.AND.EX UP1, UPT, URZ, URZ, UPT, UP1 ;  /* 0x000000ffff00728c */ /* 0x000fc6000bf25310 */
[----:B------:R-:W-:Y:S08]  /*0190*/  BRA.U !UP0, `(.L_x_1) ;  /* 0x0000000108bc7547 */ /* 0x000ff0000b800000 */
[----:B------:R-:W0:Y:S01]  /*01a0*/  LDC R3, c[0x0][0x38c] ;  /* 0x0000e300ff037b82 */ /* 0x000e220000000800 */
[----:B------:R-:W-:Y:S01]  /*01b0*/  ULOP3.LUT UR4, UR10, 0xfffffff0, URZ, 0xc0, !UPT ;  /* 0xfffffff00a047892 */ /* 0x000fe2000f8ec0ff */
[----:B------:R-:W-:Y:S01]  /*01c0*/  IMAD.MOV.U32 R2, RZ, RZ, RZ ;  /* 0x000000ffff027224 */ /* 0x000fe200078e00ff */
[----:B------:R-:W1:Y:S01]  /*01d0*/  LDCU.64 UR14, c[0x0][0x380] ;  /* 0x00007000ff0e77ac */ /* 0x000e620008000a00 */
[----:B------:R-:W-:-:S03]  /*01e0*/  IMAD.MOV.U32 R9, RZ, RZ, RZ ;  /* 0x000000ffff097224 */ /* 0x000fc600078e00ff */
[----:B------:R-:W-:-:S07]  /*01f0*/  IMAD.U32 R0, RZ, RZ, UR4 ;  /* 0x00000004ff007e24 */ /* 0x000fce000f8e00ff */
.L_x_2:
[----:B--2---:R-:W-:Y:S02]  /*0200*/  IMAD.MOV.U32 R8, RZ, RZ, R2 ;  /* 0x000000ffff087224 */ /* 0x004fe400078e0002 */
[----:B------:R-:W-:Y:S02]  /*0210*/  IMAD R7, R10, UR10, RZ ;  /* 0x0000000a0a077c24 */ /* 0x000fe4000f8e02ff */
[----:B------:R-:W-:-:S04]  /*0220*/  IMAD.WIDE.U32 R4, R18, UR10, R8 ;  /* 0x0000000a12047c25 */ /* 0x000fc8000f8e0008 */
[----:B------:R-:W-:Y:S01]  /*0230*/  IMAD R7, R18, UR11, R7 ;  /* 0x0000000b12077c24 */ /* 0x000fe2000f8e0207 */
[----:B-1----:R-:W-:-:S04]  /*0240*/  IADD3 R4, P0, PT, R4, UR14, RZ ;  /* 0x0000000e04047c10 */ /* 0x002fc8000ff1e0ff */
[----:B------:R-:W-:-:S05]  /*0250*/  IADD3.X R5, PT, PT, R5, UR15, R7, P0, !PT ;  /* 0x0000000f05057c10 */ /* 0x000fca00087fe407 */
[----:B------:R-:W2:Y:S04]  /*0260*/  LDG.E.U8 R7, desc[UR12][R4.64+0x3] ;  /* 0x0000030c04077981 */ /* 0x000ea8000c1e1100 */
[----:B------:R-:W2:Y:S04]  /*0270*/  LDG.E.U8 R8, desc[UR12][R4.64+0x2] ;  /* 0x0000020c04087981 */ /* 0x000ea8000c1e1100 */
[----:B------:R-:W3:Y:S04]  /*0280*/  LDG.E.U8 R6, desc[UR12][R4.64+0x1] ;  /* 0x0000010c04067981 */ /* 0x000ee8000c1e1100 */
[----:B------:R-:W3:Y:S04]  /*0290*/  LDG.E.U8 R23, desc[UR12][R4.64] ;  /* 0x0000000c04177981 */ /* 0x000ee8000c1e1100 */
[----:B------:R-:W4:Y:S04]  /*02a0*/  LDG.E.U8 R11, desc[UR12][R4.64+0xf] ;  /* 0x00000f0c040b7981 */ /* 0x000f28000c1e1100 */
[----:B------:R-:W4:Y:S04]  /*02b0*/  LDG.E.U8 R12, desc[UR12][R4.64+0xe] ;  /* 0x00000e0c040c7981 */ /* 0x000f28000c1e1100 */
[----:B------:R-:W5:Y:S04]  /*02c0*/  LDG.E.U8 R13, desc[UR12][R4.64+0xd] ;  /* 0x00000d0c040d7981 */ /* 0x000f68000c1e1100 */
        /* <DEDUP_REMOVED lines=8> */
[----:B------:R1:W5:Y:S01]  /*0350*/  LDG.E.U8 R24, desc[UR12][R4.64+0x4] ;  /* 0x0000040c04187981 */ /* 0x000362000c1e1100 */
[----:B--2---:R-:W-:-:S02]  /*0360*/  PRMT R8, R8, 0x3340, R7 ;  /* 0x0000334008087816 */ /* 0x004fc40000000007 */
[----:B---3--:R-:W-:-:S04]  /*0370*/  PRMT R23, R23, 0x3340, R6 ;  /* 0x0000334017177816 */ /* 0x008fc80000000006 */
[----:B-1----:R-:W-:Y:S01]  /*0380*/  PRMT R4, R23, 0x5410, R8 ;  /* 0x0000541017047816 */ /* 0x002fe20000000008 */
[----:B------:R-:W-:Y:S01]  /*0390*/  IMAD.IADD R8, R1, 0x1, R2 ;  /* 0x0000000101087824 */ /* 0x000fe200078e0202 */
[----:B----4-:R-:W-:Y:S02]  /*03a0*/  PRMT R11, R12, 0x3340, R11 ;  /* 0x000033400c0b7816 */ /* 0x010fe4000000000b */
[----:B------:R-:W-:Y:S02]  /*03b0*/  IADD3 R2, P0, PT, R2, 0x10, RZ ;  /* 0x0000001002027810 */ /* 0x000fe40007f1e0ff */
[----:B-----5:R-:W-:-:S04]  /*03c0*/  PRMT R14, R14, 0x3340, R13 ;  /* 0x000033400e0e7816 */ /* 0x020fc8000000000d */
[----:B------:R-:W-:Y:S02]  /*03d0*/  PRMT R7, R14, 0x5410, R11 ;  /* 0x000054100e077816 */ /* 0x000fe4000000000b */
[----:B------:R-:W-:Y:S02]  /*03e0*/  PRMT R15, R16, 0x3340, R15 ;  /* 0x00003340100f7816 */ /* 0x000fe4000000000f */
[----:B------:R-:W-:-:S04]  /*03f0*/  PRMT R20, R20, 0x3340, R17 ;  /* 0x0000334014147816 */ /* 0x000fc80000000011 */
[----:B------:R-:W-:Y:S02]  /*0400*/  PRMT R6, R20, 0x5410, R15 ;  /* 0x0000541014067816 */ /* 0x000fe4000000000f */
[----:B------:R-:W-:Y:S02]  /*0410*/  PRMT R19, R22, 0x3340, R19 ;  /* 0x0000334016137816 */ /* 0x000fe40000000013 */
[----:B------:R-:W-:-:S04]  /*0420*/  PRMT R24, R24, 0x3340, R21 ;  /* 0x0000334018187816 */ /* 0x000fc80000000015 */
[----:B------:R-:W-:Y:S01]  /*0430*/  PRMT R5, R24, 0x5410, R19 ;  /* 0x0000541018057816 */ /* 0x000fe20000000013 */
[----:B------:R-:W-:Y:S01]  /*0440*/  IMAD.X R9, RZ, RZ, R9, P0 ;  /* 0x000000ffff097224 */ /* 0x000fe200000e0609 */
[----:B------:R-:W-:-:S03]  /*0450*/  ISETP.NE.U32.AND P0, PT, R2, R0, PT ;  /* 0x000000000200720c */ /* 0x000fc60003f05070 */
[----:B------:R2:W-:Y:S01]  /*0460*/  STL.128 [R8+0x100], R4 ;  /* 0x0001000408007387 */ /* 0x0005e20000100c00 */
[----:B0-----:R-:W-:-:S13]  /*0470*/  ISETP.NE.AND.EX P0, PT, R9, R3, PT, P0 ;  /* 0x000000030900720c */ /* 0x001fda0003f05300 */
[----:B------:R-:W-:Y:S05]  /*0480*/  @P0 BRA `(.L_x_2) ;  /* 0xfffffffc005c0947 */ /* 0x000fea000383ffff */
.L_x_1:
[----:B------:R-:W-:Y:S05]  /*0490*/  BRA.U !UP1, `(.L_x_0) ;  /* 0x0000000509347547 */ /* 0x000fea000b800000 */
[----:B------:R-:W-:Y:S02]  /*04a0*/  UISETP.GE.U32.AND UP0, UPT, UR5, 0x8, UPT ;  /* 0x000000080500788c */ /* 0x000fe4000bf06070 */
[----:B------:R-:W-:Y:S02]  /*04b0*/  ULOP3.LUT UR4, UR10, 0x7, URZ, 0xc0, !UPT ;  /* 0x000000070a047892 */ /* 0x000fe4000f8ec0ff */
[----:B------:R-:W-:Y:S02]  /*04c0*/  UISETP.GE.U32.AND.EX UP0, UPT, URZ, URZ, UPT, UP0 ;  /* 0x000000ffff00728c */ /* 0x000fe4000bf06100 */
[----:B------:R-:W-:-:S04]  /*04d0*/  UISETP.NE.U32.AND UP1, UPT, UR4, URZ, UPT ;  /* 0x000000ff0400728c */ /* 0x000fc8000bf25070 */
[----:B------:R-:W-:-:S03]  /*04e0*/  UISETP.NE.AND.EX UP1, UPT, URZ, URZ, UPT, UP1 ;  /* 0x000000ffff00728c */ /* 0x000fc6000bf25310 */
[----:B------:R-:W-:Y:S08]  /*04f0*/  BRA.U !UP0, `(.L_x_3) ;  /* 0x0000000108687547 */ /* 0x000ff0000b800000 */
[----:B------:R-:W0:Y:S01]  /*0500*/  LDCU.64 UR14, c[0x0][0x380] ;  /* 0x00007000ff0e77ac */ /* 0x000e220008000a00 */
[----:B------:R-:W-:Y:S02]  /*0510*/  IMAD.MOV.U32 R2, RZ, RZ, R0 ;  /* 0x000000ffff027224 */ /* 0x000fe400078e0000 */
[----:B--2---:R-:W-:Y:S02]  /*0520*/  IMAD R7, R10, UR10, RZ ;  /* 0x0000000a0a077c24 */ /* 0x004fe4000f8e02ff */
[----:B------:R-:W-:-:S04]  /*0530*/  IMAD.WIDE.U32 R4, R18, UR10, R2 ;  /* 0x0000000a12047c25 */ /* 0x000fc8000f8e0002 */
[----:B------:R-:W-:Y:S01]  /*0540*/  IMAD R7, R18, UR11, R7 ;  /* 0x0000000b12077c24 */ /* 0x000fe2000f8e0207 */
[----:B0-----:R-:W-:-:S04]  /*0550*/  IADD3 R4, P0, PT, R4, UR14, RZ ;  /* 0x0000000e04047c10 */ /* 0x001fc8000ff1e0ff */
[----:B------:R-:W-:-:S05]  /*0560*/  IADD3.X R5, PT, PT, R7, UR15, R5, P0, !PT ;  /* 0x0000000f07057c10 */ /* 0x000fca00087fe405 */
[----:B------:R-:W2:Y:S04]  /*0570*/  LDG.E.U8 R2, desc[UR12][R4.64] ;  /* 0x0000000c04027981 */ /* 0x000ea8000c1e1100 */
[----:B------:R-:W3:Y:S04]  /*0580*/  LDG.E.U8 R6, desc[UR12][R4.64+0x1] ;  /* 0x0000010c04067981 */ /* 0x000ee8000c1e1100 */
[----:B------:R-:W4:Y:S04]  /*0590*/  LDG.E.U8 R7, desc[UR12][R4.64+0x2] ;  /* 0x0000020c04077981 */ /* 0x000f28000c1e1100 */
[----:B------:R-:W5:Y:S04]  /*05a0*/  LDG.E.U8 R8, desc[UR12][R4.64+0x3] ;  /* 0x0000030c04087981 */ /* 0x000f68000c1e1100 */
[----:B------:R-:W5:Y:S04]  /*05b0*/  LDG.E.U8 R9, desc[UR12][R4.64+0x4] ;  /* 0x0000040c04097981 */ /* 0x000f68000c1e1100 */
[----:B------:R-:W5:Y:S04]  /*05c0*/  LDG.E.U8 R11, desc[UR12][R4.64+0x5] ;  /* 0x0000050c040b7981 */ /* 0x000f68000c1e1100 */
[----:B------:R-:W5:Y:S04]  /*05d0*/  LDG.E.U8 R12, desc[UR12][R4.64+0x6] ;  /* 0x0000060c040c7981 */ /* 0x000f68000c1e1100 */
[----:B------:R-:W5:Y:S01]  /*05e0*/  LDG.E.U8 R13, desc[UR12][R4.64+0x7] ;  /* 0x0000070c040d7981 */ /* 0x000f62000c1e1100 */
[----:B------:R-:W-:Y:S01]  /*05f0*/  IMAD.IADD R14, R1, 0x1, R0 ;  /* 0x00000001010e7824 */ /* 0x000fe200078e0200 */
[----:B------:R-:W-:-:S05]  /*0600*/  IADD3 R0, P0, PT, R0, 0x8, RZ ;  /* 0x0000000800007810 */ /* 0x000fca0007f1e0ff */
[----:B------:R-:W-:Y:S01]  /*0610*/  IMAD.X R3, RZ, RZ, R3, P0 ;  /* 0x000000ffff037224 */ /* 0x000fe200000e0603 */
[----:B--2---:R0:W-:Y:S04]  /*0620*/  STL.U8 [R14+0x100], R2 ;  /* 0x000100020e007387 */ /* 0x0041e80000100000 */
[----:B---3--:R0:W-:Y:S04]  /*0630*/  STL.U8 [R14+0x101], R6 ;  /* 0x000101060e007387 */ /* 0x0081e80000100000 */
[----:B----4-:R0:W-:Y:S04]  /*0640*/  STL.U8 [R14+0x102], R7 ;  /* 0x000102070e007387 */ /* 0x0101e80000100000 */
[----:B-----5:R0:W-:Y:S04]  /*0650*/  STL.U8 [R14+0x103], R8 ;  /* 0x000103080e007387 */ /* 0x0201e80000100000 */
[----:B------:R0:W-:Y:S04]  /*0660*/  STL.U8 [R14+0x104], R9 ;  /* 0x000104090e007387 */ /* 0x0001e80000100000 */
[----:B------:R0:W-:Y:S04]  /*0670*/  STL.U8 [R14+0x105], R11 ;  /* 0x0001050b0e007387 */ /* 0x0001e80000100000 */
[----:B------:R0:W-:Y:S04]  /*0680*/  STL.U8 [R14+0x106], R12 ;  /* 0x0001060c0e007387 */ /* 0x0001e80000100000 */
[----:B------:R0:W-:Y:S02]  /*0690*/  STL.U8 [R14+0x107], R13 ;  /* 0x0001070d0e007387 */ /* 0x0001e40000100000 */
.L_x_3:
[----:B------:R-:W-:Y:S05]  /*06a0*/  BRA.U !UP1, `(.L_x_0) ;  /* 0x0000000109b07547 */ /* 0x000fea000b800000 */
[----:B------:R-:W-:Y:S02]  /*06b0*/  UISETP.GE.U32.AND UP0, UPT, UR4, 0x4, UPT ;  /* 0x000000040400788c */ /* 0x000fe4000bf06070 */
[----:B------:R-:W-:Y:S02]  /*06c0*/  ULOP3.LUT UR6, UR10, 0x3, URZ, 0xc0, !UPT ;  /* 0x000000030a067892 */ /* 0x000fe4000f8ec0ff */
[----:B------:R-:W-:Y:S02]  /*06d0*/  UISETP.GE.U32.AND.EX UP0, UPT, URZ, URZ, UPT, UP0 ;  /* 0x000000ffff00728c */ /* 0x000fe4000bf06100 */
[----:B------:R-:W-:-:S04]  /*06e0*/  UISETP.NE.U32.AND UP1, UPT, UR6, URZ, UPT ;  /* 0x000000ff0600728c */ /* 0x000fc8000bf25070 */
[----:B------:R-:W-:-:S03]  /*06f0*/  UISETP.NE.AND.EX UP1, UPT, URZ, URZ, UPT, UP1 ;  /* 0x000000ffff00728c */ /* 0x000fc6000bf25310 */
[----:B------:R-:W-:Y:S08]  /*0700*/  BRA.U !UP0, `(.L_x_4) ;  /* 0x0000000108487547 */ /* 0x000ff0000b800000 */
[----:B------:R-:W1:Y:S01]  /*0710*/  LDCU.64 UR4, c[0x0][0x380] ;  /* 0x00007000ff0477ac */ /* 0x000e620008000a00 */
[----:B0-----:R-:W-:Y:S02]  /*0720*/  IMAD.MOV.U32 R2, RZ, RZ, R0 ;  /* 0x000000ffff027224 */ /* 0x001fe400078e0000 */
[----:B--2---:R-:W-:Y:S02]  /*0730*/  IMAD R7, R10, UR10, RZ ;  /* 0x0000000a0a077c24 */ /* 0x004fe4000f8e02ff */
[----:B------:R-:W-:-:S04]  /*0740*/  IMAD.WIDE.U32 R4, R18, UR10, R2 ;  /* 0x0000000a12047c25 */ /* 0x000fc8000f8e0002 */
[----:B------:R-:W-:Y:S01]  /*0750*/  IMAD R7, R18, UR11, R7 ;  /* 0x0000000b12077c24 */ /* 0x000fe2000f8e0207 */
[----:B-1----:R-:W-:-:S04]  /*0760*/  IADD3 R4, P0, PT, R4, UR4, RZ ;  /* 0x0000000404047c10 */ /* 0x002fc8000ff1e0ff */
[----:B------:R-:W-:-:S05]  /*0770*/  IADD3.X R5, PT, PT, R7, UR5, R5, P0, !PT ;  /* 0x0000000507057c10 */ /* 0x000fca00087fe405 */
[----:B------:R-:W2:Y:S04]  /*0780*/  LDG.E.U8 R2, desc[UR12][R4.64] ;  /* 0x0000000c04027981 */ /* 0x000ea8000c1e1100 */
[----:B------:R-:W3:Y:S04]  /*0790*/  LDG.E.U8 R6, desc[UR12][R4.64+0x1] ;  /* 0x0000010c04067981 */ /* 0x000ee8000c1e1100 */
[----:B------:R-:W4:Y:S04]  /*07a0*/  LDG.E.U8 R8, desc[UR12][R4.64+0x2] ;  /* 0x0000020c04087981 */ /* 0x000f28000c1e1100 */
[----:B------:R-:W5:Y:S01]  /*07b0*/  LDG.E.U8 R12, desc[UR12][R4.64+0x3] ;  /* 0x0000030c040c7981 */ /* 0x000f62000c1e1100 */
[----:B------:R-:W-:Y:S01]  /*07c0*/  IMAD.IADD R7, R1, 0x1, R0 ;  /* 0x0000000101077824 */ /* 0x000fe200078e0200 */
[----:B------:R-:W-:-:S05]  /*07d0*/  IADD3 R0, P0, PT, R0, 0x4, RZ ;  /* 0x0000000400007810 */ /* 0x000fca0007f1e0ff */
[----:B------:R-:W-:Y:S01]  /*07e0*/  IMAD.X R3, RZ, RZ, R3, P0 ;  /* 0x000000ffff037224 */ /* 0x000fe200000e0603 */
[----:B--2---:R1:W-:Y:S04]  /*07f0*/  STL.U8 [R7+0x100], R2 ;  /* 0x0001000207007387 */ /* 0x0043e80000100000 */
[----:B---3--:R1:W-:Y:S04]  /*0800*/  STL.U8 [R7+0x101], R6 ;  /* 0x0001010607007387 */ /* 0x0083e80000100000 */
[----:B----4-:R1:W-:Y:S04]  /*0810*/  STL.U8 [R7+0x102], R8 ;  /* 0x0001020807007387 */ /* 0x0103e80000100000 */
[----:B-----5:R1:W-:Y:S02]  /*0820*/  STL.U8 [R7+0x103], R12 ;  /* 0x0001030c07007387 */ /* 0x0203e40000100000 */
.L_x_4:
[----:B------:R-:W-:Y:S05]  /*0830*/  BRA.U !UP1, `(.L_x_0) ;  /* 0x00000001094c7547 */ /* 0x000fea000b800000 */
[----:B------:R-:W3:Y:S01]  /*0840*/  LDCU.64 UR14, c[0x0][0x380] ;  /* 0x00007000ff0e77ac */ /* 0x000ee20008000a00 */
[----:B------:R-:W-:Y:S01]  /*0850*/  UMOV UR4, URZ ;  /* 0x000000ff00047c82 */ /* 0x000fe20008000000 */
[----:B------:R-:W-:-:S05]  /*0860*/  UMOV UR5, URZ ;  /* 0x000000ff00057c82 */ /* 0x000fca0008000000 */
.L_x_5:
[----:B01----:R-:W-:Y:S02]  /*0870*/  IMAD.MOV.U32 R2, RZ, RZ, R0 ;  /* 0x000000ffff027224 */ /* 0x003fe400078e0000 */
[----:B--2-4-:R-:W-:Y:S02]  /*0880*/  IMAD R7, R10, UR10, RZ ;  /* 0x0000000a0a077c24 */ /* 0x014fe4000f8e02ff */
[----:B------:R-:W-:-:S04]  /*0890*/  IMAD.WIDE.U32 R4, R18, UR10, R2 ;  /* 0x0000000a12047c25 */ /* 0x000fc8000f8e0002 */
[----:B------:R-:W-:Y:S01]  /*08a0*/  IMAD R7, R18, UR11, R7 ;  /* 0x0000000b12077c24 */ /* 0x000fe2000f8e0207 */
[----:B---3--:R-:W-:-:S04]  /*08b0*/  IADD3 R4, P0, PT, R4, UR14, RZ ;  /* 0x0000000e04047c10 */ /* 0x008fc8000ff1e0ff */
[----:B------:R-:W-:-:S05]  /*08c0*/  IADD3.X R5, PT, PT, R7, UR15, R5, P0, !PT ;  /* 0x0000000f07057c10 */ /* 0x000fca00087fe405 */
[----:B------:R-:W2:Y:S01]  /*08d0*/  LDG.E.U8 R4, desc[UR12][R4.64] ;  /* 0x0000000c04047981 */ /* 0x000ea2000c1e1100 */
[----:B------:R-:W-:Y:S01]  /*08e0*/  IMAD.IADD R7, R1, 0x1, R0 ;  /* 0x0000000101077824 */ /* 0x000fe200078e0200 */
[----:B------:R-:W-:Y:S01]  /*08f0*/  UIADD3 UR4, UP0, UPT, UR4, 0x1, URZ ;  /* 0x0000000104047890 */ /* 0x000fe2000ff1e0ff */
[----:B------:R-:W-:-:S03]  /*0900*/  IADD3 R0, P0, PT, R0, 0x1, RZ ;  /* 0x0000000100007810 */ /* 0x000fc60007f1e0ff */
[----:B------:R-:W-:Y:S02]  /*0910*/  UIADD3.X UR5, UPT, UPT, URZ, UR5, URZ, UP0, !UPT ;  /* 0x00000005ff057290 */ /* 0x000fe400087fe4ff */
[----:B------:R-:W-:Y:S01]  /*0920*/  UISETP.NE.U32.AND UP0, UPT, UR4, UR6, UPT ;  /* 0x000000060400728c */ /* 0x000fe2000bf05070 */
[----:B------:R-:W-:-:S03]  /*0930*/  IMAD.X R3, RZ, RZ, R3, P0 ;  /* 0x000000ffff037224 */ /* 0x000fc600000e0603 */
[----:B------:R-:W-:Y:S01]  /*0940*/  UISETP.NE.AND.EX UP0, UPT, UR5, URZ, UPT, UP0 ;  /* 0x000000ff0500728c */ /* 0x000fe2000bf05300 */
[----:B--2---:R4:W-:Y:S08]  /*0950*/  STL.U8 [R7+0x100], R4 ;  /* 0x0001000407007387 */ /* 0x0049f00000100000 */
[----:B------:R-:W-:Y:S05]  /*0960*/  BRA.U UP0, `(.L_x_5) ;  /* 0xfffffffd00c07547 */ /* 0x000fea000b83ffff */
.L_x_0:
[----:B01----:R-:W-:Y:S01]  /*0970*/  IMAD.MOV.U32 R2, RZ, RZ, 0x80 ;  /* 0x00000080ff027424 */ /* 0x003fe200078e00ff */
[----:B------:R-:W-:Y:S02]  /*0980*/  UIADD3 UR8, UP0, UPT, UR10, 0x1, URZ ;  /* 0x000000010a087890 */ /* 0x000fe4000ff1e0ff */
[----:B------:R-:W-:Y:S01]  /*0990*/  VIADD R0, R1, UR10 ;  /* 0x0000000a01007c36 */ /* 0x000fe20008000000 */
[----:B------:R-:W-:Y:S02]  /*09a0*/  UIADD3 UR4, UP2, UPT, UR9, 0x38, URZ ;  /* 0x0000003809047890 */ /* 0x000fe4000ff5e0ff */
[----:B------:R-:W-:Y:S02]  /*09b0*/  UIADD3.X UR6, UPT, UPT, URZ, UR11, URZ, UP0, !UPT ;  /* 0x0000000bff067290 */ /* 0x000fe400087fe4ff */
[----:B------:R0:W-:Y:S01]  /*09c0*/  STL.U8 [R0+0x100], R2 ;  /* 0x0001000200007387 */ /* 0x0001e20000100000 */
[----:B------:R-:W-:Y:S02]  /*09d0*/  UIADD3.X UR5, UPT, UPT, URZ, UR7, URZ, UP2, !UPT ;  /* 0x00000007ff057290 */ /* 0x000fe400097fe4ff */
[----:B------:R-:W-:-:S02]  /*09e0*/  UISETP.GE.U32.AND UP0, UPT, UR8, UR4, UPT ;  /* 0x000000040800728c */ /* 0x000fc4000bf06070 */
[----:B------:R-:W-:Y:S02]  /*09f0*/  UIADD3 UR14, UP1, UPT, UR9, 0x40, URZ ;  /* 0x00000040090e7890 */ /* 0x000fe4000ff3e0ff */
[----:B------:R-:W-:Y:S02]  /*0a00*/  UISETP.GE.U32.AND.EX UP0, UPT, UR6, UR5, UPT, UP0 ;  /* 0x000000050600728c */ /* 0x000fe4000bf06100 */
[----:B------:R-:W-:-:S07]  /*0a10*/  UIADD3.X UR15, UPT, UPT, URZ, UR7, URZ, UP1, !UPT ;  /* 0x00000007ff0f7290 */ /* 0x000fce0008ffe4ff */
[----:B0-----:R-:W-:Y:S05]  /*0a20*/  BRA.U UP0, `(.L_x_6) ;  /* 0x00000005003c7547 */ /* 0x001fea000b800000 */
[----:B------:R-:W-:-:S04]  /*0a30*/  UIADD3 UR4, UP0, UPT, UR9, -UR10, URZ ;  /* 0x8000000a09047290 */ /* 0x000fc8000ff1e0ff */
[----:B------:R-:W-:Y:S02]  /*0a40*/  UIADD3 UR6, UP2, UPT, UR4, 0x37, URZ ;  /* 0x0000003704067890 */ /* 0x000fe4000ff5e0ff */
[----:B------:R-:W-:Y:S02]  /*0a50*/  UIADD3.X UR7, UPT, UPT, UR7, ~UR11, URZ, UP0, !UPT ;  /* 0x8000000b07077290 */ /* 0x000fe400087fe4ff */
[----:B------:R-:W-:Y:S02]  /*0a60*/  UIADD3 UR4, UP0, UPT, UR4, 0x36, URZ ;  /* 0x0000003604047890 */ /* 0x000fe4000ff1e0ff */
[----:B------:R-:W-:Y:S02]  /*0a70*/  ULOP3.LUT UR11, UR6, 0xf, URZ, 0xc0, !UPT ;  /* 0x0000000f060b7892 */ /* 0x000fe4000f8ec0ff */
[----:B------:R-:W-:Y:S02]  /*0a80*/  UIADD3.X UR5, UPT, UPT, URZ, UR7, URZ, UP0, !UPT ;  /* 0x00000007ff057290 */ /* 0x000fe400087fe4ff */
[----:B------:R-:W-:-:S02]  /*0a90*/  UISETP.GE.U32.AND UP1, UPT, UR4, 0xf, UPT ;  /* 0x0000000f0400788c */ /* 0x000fc4000bf26070 */
[----:B------:R-:W-:Y:S02]  /*0aa0*/  UISETP.NE.U32.AND UP0, UPT, UR11, URZ, UPT ;  /* 0x000000ff0b00728c */ /* 0x000fe4000bf05070 */
[----:B------:R-:W-:Y:S02]  /*0ab0*/  UISETP.GE.U32.AND.EX UP1, UPT, UR5, URZ, UPT, UP1 ;  /* 0x000000ff0500728c */ /* 0x000fe4000bf26110 */
[----:B------:R-:W-:Y:S02]  /*0ac0*/  UISETP.NE.AND.EX UP0, UPT, URZ, URZ, UPT, UP0 ;  /* 0x000000ffff00728c */ /* 0x000fe4000bf05300 */
[----:B------:R-:W-:-:S05]  /*0ad0*/  UIADD3.X UR7, UPT, UPT, URZ, UR7, URZ, UP2, !UPT ;  /* 0x00000007ff077290 */ /* 0x000fca00097fe4ff */
[----:B------:R-:W-:Y:S07]  /*0ae0*/  BRA.U !UP1, `(.L_x_7) ;  /* 0x0000000109687547 */ /* 0x000fee000b800000 */
[----:B------:R-:W-:Y:S01]  /*0af0*/  ULOP3.LUT UR10, UR6, 0xfffffff0, URZ, 0xc0, !UPT ;  /* 0xfffffff0060a7892 */ /* 0x000fe2000f8ec0ff */
[----:B------:R-:W-:Y:S01]  /*0b00*/  UMOV UR4, URZ ;  /* 0x000000ff00047c82 */ /* 0x000fe20008000000 */
[----:B------:R-:W-:-:S10]  /*0b10*/  UMOV UR5, URZ ;  /* 0x000000ff00057c82 */ /* 0x000fd40008000000 */
.L_x_8:
[----:B0-----:R-:W-:Y:S01]  /*0b20*/  VIADD R0, R1, UR8 ;  /* 0x0000000801007c36 */ /* 0x001fe20008000000 */
[----:B------:R-:W-:Y:S02]  /*0b30*/  UIADD3 UR4, UP1, UPT, UR4, 0x10, URZ ;  /* 0x0000001004047890 */ /* 0x000fe4000ff3e0ff */
[----:B------:R-:W-:Y:S02]  /*0b40*/  UIADD3 UR8, UPT, UPT, UR8, 0x10, URZ ;  /* 0x0000001008087890 */ /* 0x000fe4000fffe0ff */
[----:B------:R0:W-:Y:S01]  /*0b50*/  STL.U8 [R0+0x100], RZ ;  /* 0x000100ff00007387 */ /* 0x0001e20000100000 */
[----:B------:R-:W-:Y:S02]  /*0b60*/  UIADD3.X UR5, UPT, UPT, URZ, UR5, URZ, UP1, !UPT ;  /* 0x00000005ff057290 */ /* 0x000fe40008ffe4ff */
[----:B------:R-:W-:Y:S01]  /*0b70*/  UISETP.NE.U32.AND UP1, UPT, UR4, UR10, UPT ;  /* 0x0000000a0400728c */ /* 0x000fe2000bf25070 */
[----:B------:R0:W-:Y:S03]  /*0b80*/  STL.U8 [R0+0x101], RZ ;  /* 0x000101ff00007387 */ /* 0x0001e60000100000 */
[----:B------:R-:W-:Y:S01]  /*0b90*/  UISETP.NE.AND.EX UP1, UPT, UR5, UR7, UPT, UP1 ;  /* 0x000000070500728c */ /* 0x000fe2000bf25310 */
[----:B------:R0:W-:Y:S04]  /*0ba0*/  STL.U8 [R0+0x102], RZ ;  /* 0x000102ff00007387 */ /* 0x0001e80000100000 */
        /* <DEDUP_REMOVED lines=12> */
[----:B------:R0:W-:Y:S01]  /*0c70*/  STL.U8 [R0+0x10f], RZ ;  /* 0x00010fff00007387 */ /* 0x0001e20000100000 */
[----:B------:R-:W-:Y:S05]  /*0c80*/  BRA.U UP1, `(.L_x_8) ;  /* 0xfffffffd01a47547 */ /* 0x000fea000b83ffff */
.L_x_7:
[----:B------:R-:W-:Y:S05]  /*0c90*/  BRA.U !UP0, `(.L_x_6) ;  /* 0x0000000108a07547 */ /* 0x000fea000b800000 */
[----:B------:R-:W-:Y:S02]  /*0ca0*/  UISETP.GE.U32.AND UP0, UPT, UR11, 0x8, UPT ;  /* 0x000000080b00788c */ /* 0x000fe4000bf06070 */
[----:B------:R-:W-:Y:S02]  /*0cb0*/  ULOP3.LUT UR4, UR6, 0x7, URZ, 0xc0, !UPT ;  /* 0x0000000706047892 */ /* 0x000fe4000f8ec0ff */
[----:B------:R-:W-:Y:S02]  /*0cc0*/  UISETP.GE.U32.AND.EX UP0, UPT, URZ, URZ, UPT, UP0 ;  /* 0x000000ffff00728c */ /* 0x000fe4000bf06100 */
[----:B------:R-:W-:-:S04]  /*0cd0*/  UISETP.NE.U32.AND UP1, UPT, UR4, URZ, UPT ;  /* 0x000000ff0400728c */ /* 0x000fc8000bf25070 */
[----:B------:R-:W-:-:S03]  /*0ce0*/  UISETP.NE.AND.EX UP1, UPT, URZ, URZ, UPT, UP1 ;  /* 0x000000ffff00728c */ /* 0x000fc6000bf25310 */
[----:B------:R-:W-:Y:S08]  /*0cf0*/  BRA.U !UP0, `(.L_x_9) ;  /* 0x0000000108287547 */ /* 0x000ff0000b800000 */
[----:B0-----:R-:W-:Y:S01]  /*0d00*/  VIADD R0, R1, UR8 ;  /* 0x0000000801007c36 */ /* 0x001fe20008000000 */
[----:B------:R-:W-:-:S04]  /*0d10*/  UIADD3 UR8, UPT, UPT, UR8, 0x8, URZ ;  /* 0x0000000808087890 */ /* 0x000fc8000fffe0ff */
[----:B------:R1:W-:Y:S04]  /*0d20*/  STL.U8 [R0+0x100], RZ ;  /* 0x000100ff00007387 */ /* 0x0003e80000100000 */
[----:B------:R1:W-:Y:S04]  /*0d30*/  STL.U8 [R0+0x101], RZ ;  /* 0x000101ff00007387 */ /* 0x0003e80000100000 */
[----:B------:R1:W-:Y:S04]  /*0d40*/  STL.U8 [R0+0x102], RZ ;  /* 0x000102ff00007387 */ /* 0x0003e80000100000 */
[----:B------:R1:W-:Y:S04]  /*0d50*/  STL.U8 [R0+0x103], RZ ;  /* 0x000103ff00007387 */ /* 0x0003e80000100000 */
[----:B------:R1:W-:Y:S04]  /*0d60*/  STL.U8 [R0+0x104], RZ ;  /* 0x000104ff00007387 */ /* 0x0003e80000100000 */
[----:B------:R1:W-:Y:S04]  /*0d70*/  STL.U8 [R0+0x105], RZ ;  /* 0x000105ff00007387 */ /* 0x0003e80000100000 */
[----:B------:R1:W-:Y:S04]  /*0d80*/  STL.U8 [R0+0x106], RZ ;  /* 0x000106ff00007387 */ /* 0x0003e80000100000 */
[----:B------:R1:W-:Y:S02]  /*0d90*/  STL.U8 [R0+0x107], RZ ;  /* 0x000107ff00007387 */ /* 0x0003e40000100000 */
.L_x_9:
[----:B------:R-:W-:Y:S05]  /*0da0*/  BRA.U !UP1, `(.L_x_6) ;  /* 0x00000001095c7547 */ /* 0x000fea000b800000 */
[----:B------:R-:W-:Y:S02]  /*0db0*/  UISETP.GE.U32.AND UP0, UPT, UR4, 0x4, UPT ;  /* 0x000000040400788c */ /* 0x000fe4000bf06070 */
[----:B------:R-:W-:Y:S02]  /*0dc0*/  ULOP3.LUT UR6, UR6, 0x3, URZ, 0xc0, !UPT ;  /* 0x0000000306067892 */ /* 0x000fe4000f8ec0ff */
[----:B------:R-:W-:Y:S02]  /*0dd0*/  UISETP.GE.U32.AND.EX UP0, UPT, URZ, URZ, UPT, UP0 ;  /* 0x000000ffff00728c */ /* 0x000fe4000bf06100 */
[----:B------:R-:W-:-:S04]  /*0de0*/  UISETP.NE.U32.AND UP1, UPT, UR6, URZ, UPT ;  /* 0x000000ff0600728c */ /* 0x000fc8000bf25070 */
[----:B------:R-:W-:-:S13]  /*0df0*/  PLOP3.LUT P0, PT, PT, PT, UP0, 0x80, 0x8 ;  /* 0x000000000008781c */ /* 0x000fda0003f0f008 */
[----:B01----:R-:W-:Y:S01]  /*0e00*/  @P0 VIADD R0, R1, UR8 ;  /* 0x0000000801000c36 */ /* 0x003fe20008000000 */
[----:B------:R-:W-:Y:S02]  /*0e10*/  @UP0 UIADD3 UR8, UPT, UPT, UR8, 0x4, URZ ;  /* 0x0000000408080890 */ /* 0x000fe4000fffe0ff */
[----:B------:R-:W-:Y:S02]  /*0e20*/  UISETP.NE.AND.EX UP0, UPT, URZ, URZ, UPT, UP1 ;  /* 0x000000ffff00728c */ /* 0x000fe4000bf05310 */
[----:B------:R3:W-:Y:S04]  /*0e30*/  @P0 STL.U8 [R0+0x100], RZ ;  /* 0x000100ff00000387 */ /* 0x0007e80000100000 */
[----:B------:R3:W-:Y:S04]  /*0e40*/  @P0 STL.U8 [R0+0x101], RZ ;  /* 0x000101ff00000387 */ /* 0x0007e80000100000 */
[----:B------:R3:W-:Y:S04]  /*0e50*/  @P0 STL.U8 [R0+0x102], RZ ;  /* 0x000102ff00000387 */ /* 0x0007e80000100000 */
[----:B------:R3:W-:Y:S01]  /*0e60*/  @P0 STL.U8 [R0+0x103], RZ ;  /* 0x000103ff00000387 */ /* 0x0007e20000100000 */
[----:B------:R-:W-:Y:S05]  /*0e70*/  BRA.U !UP0, `(.L_x_6) ;  /* 0x0000000108287547 */ /* 0x000fea000b800000 */
[----:B------:R-:W-:Y:S01]  /*0e80*/  UMOV UR4, URZ ;  /* 0x000000ff00047c82 */ /* 0x000fe20008000000 */
[----:B------:R-:W-:-:S05]  /*0e90*/  UMOV UR5, URZ ;  /* 0x000000ff00057c82 */ /* 0x000fca0008000000 */
.L_x_10:
[----:B---3--:R-:W-:Y:S01]  /*0ea0*/  VIADD R0, R1, UR8 ;  /* 0x0000000801007c36 */ /* 0x008fe20008000000 */
[----:B------:R-:W-:Y:S02]  /*0eb0*/  UIADD3 UR4, UP0, UPT, UR4, 0x1, URZ ;  /* 0x0000000104047890 */ /* 0x000fe4000ff1e0ff */
[----:B------:R-:W-:Y:S02]  /*0ec0*/  UIADD3 UR8, UPT, UPT, UR8, 0x1, URZ ;  /* 0x0000000108087890 */ /* 0x000fe4000fffe0ff */
[----:B------:R0:W-:Y:S01]  /*0ed0*/  STL.U8 [R0+0x100], RZ ;  /* 0x000100ff00007387 */ /* 0x0001e20000100000 */
[----:B------:R-:W-:Y:S02]  /*0ee0*/  UIADD3.X UR5, UPT, UPT, URZ, UR5, URZ, UP0, !UPT ;  /* 0x00000005ff057290 */ /* 0x000fe400087fe4ff */
[----:B------:R-:W-:-:S04]  /*0ef0*/  UISETP.NE.U32.AND UP0, UPT, UR4, UR6, UPT ;  /* 0x000000060400728c */ /* 0x000fc8000bf05070 */
[----:B------:R-:W-:-:S09]  /*0f00*/  UISETP.NE.AND.EX UP0, UPT, UR5, URZ, UPT, UP0 ;  /* 0x000000ff0500728c */ /* 0x000fd2000bf05300 */
[----:B0-----:R-:W-:Y:S05]  /*0f10*/  BRA.U UP0, `(.L_x_10) ;  /* 0xfffffffd00e07547 */ /* 0x001fea000b83ffff */
.L_x_6:
[----:B------:R-:W0:Y:S01]  /*0f20*/  LDC.64 R10, c[0x0][0x388] ;  /* 0x0000e200ff0a7b82 */ /* 0x000e220000000a00 */
[----:B------:R-:W-:Y:S01]  /*0f30*/  UISETP.NE.U32.AND UP0, UPT, UR14, URZ, UPT ;  /* 0x000000ff0e00728c */ /* 0x000fe2000bf05070 */
[----:B------:R-:W-:Y:S02]  /*0f40*/  IMAD.MOV.U32 R17, RZ, RZ, 0x6a09e667 ;  /* 0x6a09e667ff117424 */ /* 0x000fe400078e00ff */
[----:B------:R-:W-:Y:S01]  /*0f50*/  IMAD.MOV.U32 R16, RZ, RZ, -0x4498517b ;  /* 0xbb67ae85ff107424 */ /* 0x000fe200078e00ff */
[----:B------:R-:W-:Y:S01]  /*0f60*/  UISETP.NE.AND.EX UP0, UPT, UR15, URZ, UPT, UP0 ;  /* 0x000000ff0f00728c */ /* 0x000fe2000bf05300 */
[----:B------:R-:W-:Y:S02]  /*0f70*/  IMAD.MOV.U32 R15, RZ, RZ, 0x3c6ef372 ;  /* 0x3c6ef372ff0f7424 */ /* 0x000fe400078e00ff */
[----:B------:R-:W-:Y:S02]  /*0f80*/  IMAD.MOV.U32 R14, RZ, RZ, -0x5ab00ac6 ;  /* 0xa54ff53aff0e7424 */ /* 0x000fe400078e00ff */
[----:B------:R-:W-:-:S02]  /*0f90*/  IMAD.MOV.U32 R12, RZ, RZ, 0x5be0cd19 ;  /* 0x5be0cd19ff0c7424 */ /* 0x000fc400078e00ff */
[C---:B01-3--:R-:W-:Y:S01]  /*0fa0*/  IMAD.SHL.U32 R0, R10.reuse, 0x8, RZ ;  /* 0x000000080a007824 */ /* 0x04bfe200078e00ff */
[--C-:B--2---:R-:W-:Y:S02]  /*0fb0*/  SHF.R.U32.HI R8, RZ, 0x15, R11.reuse ;  /* 0x00000015ff087819 */ /* 0x104fe4000001160b */
[--C-:B------:R-:W-:Y:S02]  /*0fc0*/  SHF.R.U32.HI R3, RZ, 0xd, R11.reuse ;  /* 0x0000000dff037819 */ /* 0x100fe4000001160b */
[--C-:B------:R-:W-:Y:S02]  /*0fd0*/  SHF.R.U32.HI R9, RZ, 0x5, R11.reuse ;  /* 0x00000005ff097819 */ /* 0x100fe4000001160b */
[C-C-:B------:R-:W-:Y:S02]  /*0fe0*/  SHF.R.U64 R6, R10.reuse, 0x1d, R11.reuse ;  /* 0x0000001d0a067819 */ /* 0x140fe4000000120b */
[C-C-:B----4-:R-:W-:Y:S02]  /*0ff0*/  SHF.R.U64 R4, R10.reuse, 0x15, R11.reuse ;  /* 0x000000150a047819 */ /* 0x150fe4000000120b */
[----:B------:R-:W-:-:S02]  /*1000*/  SHF.R.U64 R5, R10, 0xd, R11 ;  /* 0x0000000d0a057819 */ /* 0x000fc4000000120b */
[----:B------:R-:W-:Y:S02]  /*1010*/  SHF.R.U64 R7, R10, 0x5, R11 ;  /* 0x000000050a077819 */ /* 0x000fe4000000120b */
[----:B------:R-:W-:Y:S02]  /*1020*/  LOP3.LUT R2, R0, 0xffff, RZ, 0xc0, !PT ;  /* 0x0000ffff00027812 */ /* 0x000fe400078ec0ff */
[----:B------:R-:W-:Y:S02]  /*1030*/  PRMT R3, R8, 0x3340, R3 ;  /* 0x0000334008037816 */ /* 0x000fe40000000003 */
[----:B------:R-:W-:Y:S01]  /*1040*/  PRMT R0, R9, 0x3340, R6 ;  /* 0x0000334009007816 */ /* 0x000fe20000000006 */
[----:B------:R-:W-:Y:S01]  /*1050*/  VIADD R6, R1, UR9 ;  /* 0x0000000901067c36 */ /* 0x000fe20008000000 */
[----:B------:R-:W-:Y:S02]  /*1060*/  PRMT R5, R4, 0x3340, R5 ;  /* 0x0000334004057816 */ /* 0x000fe40000000005 */
[----:B------:R-:W-:-:S02]  /*1070*/  PRMT R2, R7, 0x3340, R2 ;  /* 0x0000334007027816 */ /* 0x000fc40000000002 */
[----:B------:R-:W-:Y:S01]  /*1080*/  PRMT R4, R3, 0x5410, R0 ;  /* 0x0000541003047816 */ /* 0x000fe20000000000 */
[----:B------:R-:W-:Y:S01]  /*1090*/  IMAD.MOV.U32 R0, RZ, RZ, 0x510e527f ;  /* 0x510e527fff007424 */ /* 0x000fe200078e00ff */
[----:B------:R-:W-:Y:S01]  /*10a0*/  PRMT R5, R5, 0x5410, R2 ;  /* 0x0000541005057816 */ /* 0x000fe20000000002 */
[----:B------:R-:W-:Y:S02]  /*10b0*/  IMAD.MOV.U32 R2, RZ, RZ, -0x64fa9774 ;  /* 0x9b05688cff027424 */ /* 0x000fe400078e00ff */
[----:B------:R-:W-:Y:S02]  /*10c0*/  IMAD.MOV.U32 R3, RZ, RZ, 0x1f83d9ab ;  /* 0x1f83d9abff037424 */ /* 0x000fe400078e00ff */
[----:B------:R0:W-:Y:S01]  /*10d0*/  STL.64 [R6+0x138], R4 ;  /* 0x0001380406007387 */ /* 0x0001e20000100a00 */
[----:B------:R-:W-:Y:S05]  /*10e0*/  BRA.U !UP0, `(.L_x_11) ;  /* 0x0000001108d07547 */ /* 0x000fea000b800000 */
[----:B------:R-:W-:Y:S01]  /*10f0*/  VIADD R13, R1, 0x28 ;  /* 0x00000028010d7836 */ /* 0x000fe20000000000 */
[----:B------:R-:W-:Y:S01]  /*1100*/  UMOV UR5, URZ ;  /* 0x000000ff00057c82 */ /* 0x000fe20008000000 */
[----:B------:R-:W-:Y:S01]  /*1110*/  IMAD.MOV.U32 R17, RZ, RZ, 0x6a09e667 ;  /* 0x6a09e667ff117424 */ /* 0x000fe200078e00ff */
[----:B------:R-:W-:Y:S01]  /*1120*/  UMOV UR6, URZ ;  /* 0x000000ff00067c82 */ /* 0x000fe20008000000 */
[----:B------:R-:W-:Y:S02]  /*1130*/  IMAD.MOV.U32 R16, RZ, RZ, -0x4498517b ;  /* 0xbb67ae85ff107424 */ /* 0x000fe400078e00ff */
[----:B------:R-:W-:Y:S02]  /*1140*/  IMAD.MOV.U32 R15, RZ, RZ, 0x3c6ef372 ;  /* 0x3c6ef372ff0f7424 */ /* 0x000fe400078e00ff */
[----:B------:R-:W-:Y:S02]  /*1150*/  IMAD.MOV.U32 R14, RZ, RZ, -0x5ab00ac6 ;  /* 0xa54ff53aff0e7424 */ /* 0x000fe400078e00ff */
[----:B------:R-:W-:-:S02]  /*1160*/  IMAD.MOV.U32 R0, RZ, RZ, 0x510e527f ;  /* 0x510e527fff007424 */ /* 0x000fc400078e00ff */
[----:B------:R-:W-:Y:S02]  /*1170*/  IMAD.MOV.U32 R2, RZ, RZ, -0x64fa9774 ;  /* 0x9b05688cff027424 */ /* 0x000fe400078e00ff */
[----:B------:R-:W-:Y:S02]  /*1180*/  IMAD.MOV.U32 R3, RZ, RZ, 0x1f83d9ab ;  /* 0x1f83d9abff037424 */ /* 0x000fe400078e00ff */
[----:B------:R-:W-:-:S07]  /*1190*/  IMAD.MOV.U32 R12, RZ, RZ, 0x5be0cd19 ;  /* 0x5be0cd19ff0c7424 */ /* 0x000fce00078e00ff */
.L_x_14:
[----:B------:R-:W-:-:S05]  /*11a0*/  VIADD R19, R1, UR5 ;  /* 0x0000000501137c36 */ /* 0x000fca0008000000 */
[----:B0-----:R-:W2:Y:S02]  /*11b0*/  LDL.128 R4, [R19+0x100] ;  /* 0x0001000013047983 */ /* 0x001ea40000100c00 */
[----:B--2---:R-:W-:Y:S02]  /*11c0*/  PRMT R10, R4, 0x7771, RZ ;  /* 0x00007771040a7816 */ /* 0x004fe400000000ff */
[----:B------:R-:W-:Y:S02]  /*11d0*/  PRMT R9, R5, 0x7771, RZ ;  /* 0x0000777105097816 */ /* 0x000fe400000000ff */
[----:B------:R-:W-:Y:S01]  /*11e0*/  PRMT R8, R6, 0x7771, RZ ;  /* 0x0000777106087816 */ /* 0x000fe200000000ff */
[----:B------:R-:W-:Y:S01]  /*11f0*/  IMAD.U32 R10, R10, 0x10000, RZ ;  /* 0x000100000a0a7824 */ /* 0x000fe200078e00ff */
[----:B------:R-:W-:Y:S01]  /*1200*/  PRMT R20, R4, 0x7770, RZ ;  /* 0x0000777004147816 */ /* 0x000fe200000000ff */
[----:B------:R-:W-:Y:S01]  /*1210*/  IMAD.U32 R21, R9, 0x10000, RZ ;  /* 0x0001000009157824 */ /* 0x000fe200078e00ff */
[----:B------:R-:W-:Y:S01]  /*1220*/  PRMT R11, R5, 0x7770, RZ ;  /* 0x00007770050b7816 */ /* 0x000fe200000000ff */
[----:B------:R-:W-:Y:S01]  /*1230*/  IMAD.U32 R23, R8, 0x10000, RZ ;  /* 0x0001000008177824 */ /* 0x000fe200078e00ff */
[----:B------:R-:W-:-:S02]  /*1240*/  LOP3.LUT R9, R10, 0xff0000, RZ, 0xc0, !PT ;  /* 0x00ff00000a097812 */ /* 0x000fc400078ec0ff */
[----:B------:R-:W-:Y:S02]  /*1250*/  PRMT R8, R6, 0x7770, RZ ;  /* 0x0000777006087816 */ /* 0x000fe400000000ff */
[----:B------:R-:W-:Y:S01]  /*1260*/  LOP3.LUT R23, R23, 0xff0000, RZ, 0xc0, !PT ;  /* 0x00ff000017177812 */ /* 0x000fe200078ec0ff */
[----:B------:R-:W-:Y:S01]  /*1270*/  IMAD R10, R20, 0x1000000, R9 ;  /* 0x01000000140a7824 */ /* 0x000fe200078e0209 */
[----:B------:R-:W-:Y:S02]  /*1280*/  PRMT R20, R7, 0x7771, RZ ;  /* 0x0000777107147816 */ /* 0x000fe400000000ff */
[----:B------:R-:W-:Y:S01]  /*1290*/  LOP3.LUT R22, R21, 0xff0000, RZ, 0xc0, !PT ;  /* 0x00ff000015167812 */ /* 0x000fe200078ec0ff */
[----:B------:R-:W-:Y:S01]  /*12a0*/  IMAD R8, R8, 0x1000000, R23 ;  /* 0x0100000008087824 */ /* 0x000fe200078e0217 */
[----:B------:R-:W-:Y:S01]  /*12b0*/  PRMT R21, R4, 0x7772, RZ ;  /* 0x0000777204157816 */ /* 0x000fe200000000ff */
[----:B------:R-:W-:Y:S01]  /*12c0*/  IMAD.U32 R23, R20, 0x10000, RZ ;  /* 0x0001000014177824 */ /* 0x000fe200078e00ff */
[----:B------:R-:W-:Y:S01]  /*12d0*/  PRMT R20, R5, 0x7773, RZ ;  /* 0x0000777305147816 */ /* 0x000fe200000000ff */
[----:B------:R-:W-:Y:S01]  /*12e0*/  IMAD R9, R11, 0x1000000, R22 ;  /* 0x010000000b097824 */ /* 0x000fe200078e0216 */
[----:B------:R-:W-:Y:S01]  /*12f0*/  PRMT R11, R4, 0x7773, RZ ;  /* 0x00007773040b7816 */ /* 0x000fe200000000ff */
[----:B------:R-:W-:Y:S01]  /*1300*/  IMAD.SHL.U32 R21, R21, 0x100, RZ ;  /* 0x0000010015157824 */ /* 0x000fe200078e00ff */
[----:B------:R-:W-:-:S02]  /*1310*/  PRMT R4, R5, 0x7772, RZ ;  /* 0x0000777205047816 */ /* 0x000fc400000000ff */
[----:B------:R-:W-:Y:S02]  /*1320*/  PRMT R22, R7, 0x7770, RZ ;  /* 0x0000777007167816 */ /* 0x000fe400000000ff */
[----:B------:R-:W-:Y:S02]  /*1330*/  LOP3.LUT R25, R23, 0xff0000, RZ, 0xc0, !PT ;  /* 0x00ff000017197812 */ /* 0x000fe400078ec0ff */
[----:B------:R-:W-:Y:S02]  /*1340*/  PRMT R5, R6, 0x7772, RZ ;  /* 0x0000777206057816 */ /* 0x000fe400000000ff */
[C---:B------:R-:W-:Y:S01]  /*1350*/  PRMT R26, R7.reuse, 0x7772, RZ ;  /* 0x00007772071a7816 */ /* 0x040fe200000000ff */
[----:B------:R-:W-:Y:S01]  /*1360*/  IMAD R22, R22, 0x1000000, R25 ;  /* 0x0100000016167824 */ /* 0x000fe200078e0219 */
[----:B------:R-:W-:Y:S01]  /*1370*/  PRMT R23, R6, 0x7773, RZ ;  /* 0x0000777306177816 */ /* 0x000fe200000000ff */
[----:B------:R-:W-:Y:S01]  /*1380*/  IMAD.SHL.U32 R6, R4, 0x100, RZ ;  /* 0x0000010004067824 */ /* 0x000fe200078e00ff */
[----:B------:R-:W-:Y:S01]  /*1390*/  PRMT R7, R7, 0x7773, RZ ;  /* 0x0000777307077816 */ /* 0x000fe200000000ff */
[----:B------:R-:W-:Y:S01]  /*13a0*/  IMAD.SHL.U32 R24, R5, 0x100, RZ ;  /* 0x0000010005187824 */ /* 0x000fe200078e00ff */
[----:B------:R-:W-:Y:S01]  /*13b0*/  LOP3.LUT R4, R11, R10, R21, 0xfe, !PT ;  /* 0x0000000a0b047212 */ /* 0x000fe200078efe15 */
[----:B------:R-:W-:Y:S01]  /*13c0*/  IMAD.SHL.U32 R25, R26, 0x100, RZ ;  /* 0x000001001a197824 */ /* 0x000fe200078e00ff */
[----:B------:R-:W-:-:S02]  /*13d0*/  LOP3.LUT R5, R20, R9, R6, 0xfe, !PT ;  /* 0x0000000914057212 */ /* 0x000fc400078efe06 */
[----:B------:R-:W-:Y:S02]  /*13e0*/  LOP3.LUT R6, R23, R8, R24, 0xfe, !PT ;  /* 0x0000000817067212 */ /* 0x000fe400078efe18 */
[----:B------:R-:W-:-:S05]  /*13f0*/  LOP3.LUT R7, R7, R22, R25, 0xfe, !PT ;  /* 0x0000001607077212 */ /* 0x000fca00078efe19 */
[----:B------:R0:W-:Y:S04]  /*1400*/  STL.128 [R1], R4 ;  /* 0x0000000401007387 */ /* 0x0001e80000100c00 */
[----:B------:R-:W2:Y:S02]  /*1410*/  LDL.128 R8, [R19+0x110] ;  /* 0x0001100013087983 */ /* 0x000ea40000100c00 */
[C---:B--2---:R-:W-:Y:S02]  /*1420*/  PRMT R21, R9.reuse, 0x7771, RZ ;  /* 0x0000777109157816 */ /* 0x044fe400000000ff */
[----:B------:R-:W-:Y:S02]  /*1430*/  PRMT R23, R8, 0x7771, RZ ;  /* 0x0000777108177816 */ /* 0x000fe400000000ff */
[----:B------:R-:W-:Y:S01]  /*1440*/  PRMT R22, R9, 0x7770, RZ ;  /* 0x0000777009167816 */ /* 0x000fe200000000ff */
[----:B------:R-:W-:Y:S01]  /*1450*/  IMAD.U32 R21, R21, 0x10000, RZ ;  /* 0x0001000015157824 */ /* 0x000fe200078e00ff */
[----:B------:R-:W-:Y:S01]  /*1460*/  PRMT R20, R10, 0x7771, RZ ;  /* 0x000077710a147816 */ /* 0x000fe200000000ff */
[----:B------:R-:W-:Y:S01]  /*1470*/  IMAD.U32 R23, R23, 0x10000, RZ ;  /* 0x0001000017177824 */ /* 0x000fe200078e00ff */
[----:B------:R-:W-:-:S02]  /*1480*/  PRMT R24, R8, 0x7770, RZ ;  /* 0x0000777008187816 */ /* 0x000fc400000000ff */
[----:B0-----:R-:W-:Y:S01]  /*1490*/  LOP3.LUT R5, R21, 0xff0000, RZ, 0xc0, !PT ;  /* 0x00ff000015057812 */ /* 0x001fe200078ec0ff */
[----:B------:R-:W-:Y:S01]  /*14a0*/  IMAD.U32 R25, R20, 0x10000, RZ ;  /* 0x0001000014197824 */ /* 0x000fe200078e00ff */
[----:B------:R-:W-:Y:S02]  /*14b0*/  LOP3.LUT R23, R23, 0xff0000, RZ, 0xc0, !PT ;  /* 0x00ff000017177812 */ /* 0x000fe400078ec0ff */
[----:B------:R-:W-:Y:S01]  /*14c0*/  PRMT R20, R10, 0x7770, RZ ;  /* 0x000077700a147816 */ /* 0x000fe200000000ff */
[----:B------:R-:W-:Y:S01]  /*14d0*/  IMAD R5, R22, 0x1000000, R5 ;  /* 0x0100000016057824 */ /* 0x000fe200078e0205 */
[----:B------:R-:W-:Y:S01]  /*14e0*/  PRMT R22, R11, 0x7771, RZ ;  /* 0x000077710b167816 */ /* 0x000fe200000000ff */
[----:B------:R-:W-:Y:S01]  /*14f0*/  IMAD R4, R24, 0x1000000, R23 ;  /* 0x0100000018047824 */ /* 0x000fe200078e0217 */
[----:B------:R-:W-:Y:S02]  /*1500*/  LOP3.LUT R25, R25, 0xff0000, RZ, 0xc0, !PT ;  /* 0x00ff000019197812 */ /* 0x000fe400078ec0ff */
[----:B------:R-:W-:Y:S01]  /*1510*/  PRMT R21, R8, 0x7772, RZ ;  /* 0x0000777208157816 */ /* 0x000fe200000000ff */
[----:B------:R-:W-:Y:S01]  /*1520*/  IMAD.U32 R24, R22, 0x10000, RZ ;  /* 0x0001000016187824 */ /* 0x000fe200078e00ff */
[----:B------:R-:W-:Y:S01]  /*1530*/  PRMT R23, R11, 0x7770, RZ ;  /* 0x000077700b177816 */ /* 0x000fe200000000ff */
[----:B------:R-:W-:Y:S01]  /*1540*/  IMAD R6, R20, 0x1000000, R25 ;  /* 0x0100000014067824 */ /* 0x000fe200078e0219 */
[----:B------:R-:W-:Y:S01]  /*1550*/  PRMT R20, R9, 0x7772, RZ ;  /* 0x0000777209147816 */ /* 0x000fe200000000ff */
[----:B------:R-:W-:Y:S01]  /*1560*/  IMAD.SHL.U32 R21, R21, 0x100, RZ ;  /* 0x0000010015157824 */ /* 0x000fe200078e00ff */
[----:B------:R-:W-:-:S02]  /*1570*/  LOP3.LUT R24, R24, 0xff0000, RZ, 0xc0, !PT ;  /* 0x00ff000018187812 */ /* 0x000fc400078ec0ff */
[----:B------:R-:W-:Y:S01]  /*1580*/  PRMT R22, R10, 0x7772, RZ ;  /* 0x000077720a167816 */ /* 0x000fe200000000ff */
[----:B------:R-:W-:Y:S01]  /*1590*/  IMAD.SHL.U32 R20, R20, 0x100, RZ ;  /* 0x0000010014147824 */ /* 0x000fe200078e00ff */
[----:B------:R-:W-:Y:S02]  /*15a0*/  PRMT R25, R11, 0x7772, RZ ;  /* 0x000077720b197816 */ /* 0x000fe400000000ff */
[----:B------:R-:W-:Y:S01]  /*15b0*/  PRMT R7, R8, 0x7773, RZ ;  /* 0x0000777308077816 */ /* 0x000fe200000000ff */
[----:B------:R-:W-:Y:S01]  /*15c0*/  IMAD.SHL.U32 R22, R22, 0x100, RZ ;  /* 0x0000010016167824 */ /* 0x000fe200078e00ff */
[----:B------:R-:W-:Y:S02]  /*15d0*/  PRMT R8, R9, 0x7773, RZ ;  /* 0x0000777309087816 */ /* 0x000fe400000000ff */
[----:B------:R-:W-:Y:S01]  /*15e0*/  PRMT R9, R10, 0x7773, RZ ;  /* 0x000077730a097816 */ /* 0x000fe200000000ff */
[----:B------:R-:W-:Y:S01]  /*15f0*/  IMAD R10, R23, 0x1000000, R24 ;  /* 0x01000000170a7824 */ /* 0x000fe200078e0218 */
[----:B------:R-:W-:Y:S01]  /*1600*/  PRMT R11, R11, 0x7773, RZ ;  /* 0x000077730b0b7816 */ /* 0x000fe200000000ff */
[----:B------:R-:W-:Y:S01]  /*1610*/  IMAD.SHL.U32 R23, R25, 0x100, RZ ;  /* 0x0000010019177824 */ /* 0x000fe200078e00ff */
[----:B------:R-:W-:-:S02]  /*1620*/  LOP3.LUT R4, R7, R4, R21, 0xfe, !PT ;  /* 0x0000000407047212 */ /* 0x000fc400078efe15 */
[----:B------:R-:W-:Y:S02]  /*1630*/  LOP3.LUT R5, R8, R5, R20, 0xfe, !PT ;  /* 0x0000000508057212 */ /* 0x000fe400078efe14 */
[----:B------:R-:W-:Y:S02]  /*1640*/  LOP3.LUT R6, R9, R6, R22, 0xfe, !PT ;  /* 0x0000000609067212 */ /* 0x000fe400078efe16 */
[----:B------:R-:W-:-:S05]  /*1650*/  LOP3.LUT R7, R11, R10, R23, 0xfe, !PT ;  /* 0x0000000a0b077212 */ /* 0x000fca00078efe17 */
[----:B------:R0:W-:Y:S04]  /*1660*/  STL.128 [R1+0x10], R4 ;  /* 0x0000100401007387 */ /* 0x0001e80000100c00 */
[----:B------:R-:W2:Y:S02]  /*1670*/  LDL.128 R8, [R19+0x120] ;  /* 0x0001200013087983 */ /* 0x000ea40000100c00 */
[----:B--2---:R-:W-:Y:S02]  /*1680*/  PRMT R23, R8, 0x7771, RZ ;  /* 0x0000777108177816 */ /* 0x004fe400000000ff */
[----:B------:R-:W-:Y:S02]  /*1690*/  PRMT R21, R9, 0x7771, RZ ;  /* 0x0000777109157816 */ /* 0x000fe400000000ff */
[----:B------:R-:W-:Y:S01]  /*16a0*/  PRMT R20, R10, 0x7771, RZ ;  /* 0x000077710a147816 */ /* 0x000fe200000000ff */
[----:B------:R-:W-:Y:S01]  /*16b0*/  IMAD.U32 R23, R23, 0x10000, RZ ;  /* 0x0001000017177824 */ /* 0x000fe200078e00ff */
[----:B------:R-:W-:Y:S01]  /*16c0*/  PRMT R24, R8, 0x7770, RZ ;  /* 0x0000777008187816 */ /* 0x000fe200000000ff */
[----:B------:R-:W-:Y:S01]  /*16d0*/  IMAD.U32 R21, R21, 0x10000, RZ ;  /* 0x0001000015157824 */ /* 0x000fe200078e00ff */
[----:B0-----:R-:W-:Y:S01]  /*16e0*/  PRMT R6, R11, 0x7771, RZ ;  /* 0x000077710b067816 */ /* 0x001fe200000000ff */
[----:B------:R-:W-:Y:S01]  /*16f0*/  IMAD.U32 R25, R20, 0x10000, RZ ;  /* 0x0001000014197824 */ /* 0x000fe200078e00ff */
[----:B------:R-:W-:-:S02]  /*1700*/  LOP3.LUT R23, R23, 0xff0000, RZ, 0xc0, !PT ;  /* 0x00ff000017177812 */ /* 0x000fc400078ec0ff */
[----:B------:R-:W-:Y:S02]  /*1710*/  PRMT R22, R9, 0x7770, RZ ;  /* 0x0000777009167816 */ /* 0x000fe400000000ff */
[----:B------:R-:W-:Y:S01]  /*1720*/  PRMT R20, R10, 0x7770, RZ ;  /* 0x000077700a147816 */ /* 0x000fe200000000ff */
[----:B------:R-:W-:Y:S01]  /*1730*/  IMAD R4, R24, 0x1000000, R23 ;  /* 0x0100000018047824 */ /* 0x000fe200078e0217 */
[----:B------:R-:W-:Y:S01]  /*1740*/  LOP3.LUT R5, R21, 0xff0000, RZ, 0xc0, !PT ;  /* 0x00ff000015057812 */ /* 0x000fe200078ec0ff */
[----:B------:R-:W-:Y:S01]  /*1750*/  IMAD.U32 R24, R6, 0x10000, RZ ;  /* 0x0001000006187824 */ /* 0x000fe200078e00ff */
[----:B------:R-:W-:Y:S02]  /*1760*/  LOP3.LUT R25, R25, 0xff0000, RZ, 0xc0, !PT ;  /* 0x00ff000019197812 */ /* 0x000fe400078ec0ff */
[----:B------:R-:W-:Y:S01]  /*1770*/  PRMT R21, R8, 0x7772, RZ ;  /* 0x0000777208157816 */ /* 0x000fe200000000ff */
[----:B------:R-:W-:Y:S01]  /*1780*/  IMAD R5, R22, 0x1000000, R5 ;  /* 0x0100000016057824 */ /* 0x000fe200078e0205 */
[----:B------:R-:W-:Y:S01]  /*1790*/  PRMT R7, R8, 0x7773, RZ ;  /* 0x0000777308077816 */ /* 0x000fe200000000ff */
[----:B------:R-:W-:Y:S01]  /*17a0*/  IMAD R20, R20, 0x1000000, R25 ;  /* 0x0100000014147824 */ /* 0x000fe200078e0219 */
[----:B------:R-:W-:Y:S01]  /*17b0*/  PRMT R8, R9, 0x7772, RZ ;  /* 0x0000777209087816 */ /* 0x000fe200000000ff */
[----:B------:R-:W-:Y:S01]  /*17c0*/  IMAD.SHL.U32 R21, R21, 0x100, RZ ;  /* 0x0000010015157824 */ /* 0x000fe200078e00ff */
[----:B------:R-:W-:-:S02]  /*17d0*/  PRMT R23, R11, 0x7770, RZ ;  /* 0x000077700b177816 */ /* 0x000fc400000000ff */
[----:B------:R-:W-:Y:S01]  /*17e0*/  LOP3.LUT R24, R24, 0xff0000, RZ, 0xc0, !PT ;  /* 0x00ff000018187812 */ /* 0x000fe200078ec0ff */
[----:B------:R-:W-:Y:S01]  /*17f0*/  IMAD.SHL.U32 R8, R8, 0x100, RZ ;  /* 0x0000010008087824 */ /* 0x000fe200078e00ff */
[----:B------:R-:W-:Y:S02]  /*1800*/  PRMT R22, R10, 0x7772, RZ ;  /* 0x000077720a167816 */ /* 0x000fe400000000ff */
[----:B------:R-:W-:Y:S02]  /*1810*/  PRMT R25, R11, 0x7772, RZ ;  /* 0x000077720b197816 */ /* 0x000fe400000000ff */
[----:B------:R-:W-:Y:S01]  /*1820*/  PRMT R6, R9, 0x7773, RZ ;  /* 0x0000777309067816 */ /* 0x000fe200000000ff */
[----:B------:R-:W-:Y:S01]  /*1830*/  IMAD.SHL.U32 R22, R22, 0x100, RZ ;  /* 0x0000010016167824 */ /* 0x000fe200078e00ff */
        /* <DEDUP_REMOVED lines=9> */
[----:B------:R-:W2:Y:S01]  /*18d0*/  LDL.128 R8, [R19+0x130] ;  /* 0x0001300013087983 */ /* 0x000ea20000100c00 */
[----:B------:R-:W-:Y:S01]  /*18e0*/  UMOV UR4, URZ ;  /* 0x000000ff00047c82 */ /* 0x000fe20008000000 */
        /* <DEDUP_REMOVED lines=8> */
[----:B------:R-:W-:Y:S01]  /*1970*/  LOP3.LUT R21, R21, 0xff0000, RZ, 0xc0, !PT ;  /* 0x00ff000015157812 */ /* 0x000fe200078ec0ff */
[----:B------:R-:W-:Y:S01]  /*1980*/  IMAD.U32 R25, R20, 0x10000, RZ ;  /* 0x0001000014197824 */ /* 0x000fe200078e00ff */
[----:B------:R-:W-:-:S02]  /*1990*/  PRMT R24, R8, 0x7770, RZ ;  /* 0x0000777008187816 */ /* 0x000fc400000000ff */
[----:B------:R-:W-:Y:S01]  /*19a0*/  LOP3.LUT R23, R23, 0xff0000, RZ, 0xc0, !PT ;  /* 0x00ff000017177812 */ /* 0x000fe200078ec0ff */
[----:B------:R-:W-:Y:S01]  /*19b0*/  IMAD R22, R22, 0x1000000, R21 ;  /* 0x0100000016167824 */ /* 0x000fe200078e0215 */
[C---:B0-----:R-:W-:Y:S02]  /*19c0*/  PRMT R7, R8.reuse, 0x7772, RZ ;  /* 0x0000777208077816 */ /* 0x041fe400000000ff */
[----:B------:R-:W-:Y:S01]  /*19d0*/  PRMT R5, R8, 0x7773, RZ ;  /* 0x0000777308057816 */ /* 0x000fe200000000ff */
[----:B------:R-:W-:Y:S01]  /*19e0*/  IMAD R24, R24, 0x1000000, R23 ;  /* 0x0100000018187824 */ /* 0x000fe200078e0217 */
[----:B------:R-:W-:Y:S01]  /*19f0*/  PRMT R26, R11, 0x7770, RZ ;  /* 0x000077700b1a7816 */ /* 0x000fe200000000ff */
[----:B------:R-:W-:Y:S01]  /*1a00*/  IMAD.SHL.U32 R7, R7, 0x100, RZ ;  /* 0x0000010007077824 */ /* 0x000fe200078e00ff */
[----:B------:R-:W-:Y:S02]  /*1a10*/  LOP3.LUT R21, R19, 0xff0000, RZ, 0xc0, !PT ;  /* 0x00ff000013157812 */ /* 0x000fe400078ec0ff */
[----:B------:R-:W-:-:S02]  /*1a20*/  PRMT R20, R10, 0x7770, RZ ;  /* 0x000077700a147816 */ /* 0x000fc400000000ff */
[----:B------:R-:W-:Y:S01]  /*1a30*/  LOP3.LUT R25, R25, 0xff0000, RZ, 0xc0, !PT ;  /* 0x00ff000019197812 */ /* 0x000fe200078ec0ff */
[----:B------:R-:W-:Y:S01]  /*1a40*/  IMAD R26, R26, 0x1000000, R21 ;  /* 0x010000001a1a7824 */ /* 0x000fe200078e0215 */
[----:B------:R-:W-:Y:S02]  /*1a50*/  PRMT R4, R9, 0x7772, RZ ;  /* 0x0000777209047816 */ /* 0x000fe400000000ff */
[----:B------:R-:W-:Y:S01]  /*1a60*/  PRMT R8, R10, 0x7772, RZ ;  /* 0x000077720a087816 */ /* 0x000fe200000000ff */
[----:B------:R-:W-:Y:S01]  /*1a70*/  IMAD R20, R20, 0x1000000, R25 ;  /* 0x0100000014147824 */ /* 0x000fe200078e0219 */
[----:B------:R-:W-:Y:S01]  /*1a80*/  PRMT R23, R11, 0x7772, RZ ;  /* 0x000077720b177816 */ /* 0x000fe200000000ff */
[----:B------:R-:W-:Y:S01]  /*1a90*/  IMAD.SHL.U32 R4, R4, 0x100, RZ ;  /* 0x0000010004047824 */ /* 0x000fe200078e00ff */
[----:B------:R-:W-:Y:S01]  /*1aa0*/  PRMT R19, R10, 0x7773, RZ ;  /* 0x000077730a137816 */ /* 0x000fe200000000ff */
[----:B------:R-:W-:Y:S01]  /*1ab0*/  IMAD.SHL.U32 R10, R8, 0x100, RZ ;  /* 0x00000100080a7824 */ /* 0x000fe200078e00ff */
[----:B------:R-:W-:Y:S01]  /*1ac0*/  PRMT R9, R9, 0x7773, RZ ;  /* 0x0000777309097816 */ /* 0x000fe200000000ff */
[----:B------:R-:W-:Y:S01]  /*1ad0*/  IMAD.SHL.U32 R21, R23, 0x100, RZ ;  /* 0x0000010017157824 */ /* 0x000fe200078e00ff */
[----:B------:R-:W-:-:S02]  /*1ae0*/  PRMT R11, R11, 0x7773, RZ ;  /* 0x000077730b0b7816 */ /* 0x000fc400000000ff */
[----:B------:R-:W-:Y:S01]  /*1af0*/  LOP3.LUT R8, R5, R24, R7, 0xfe, !PT ;  /* 0x0000001805087212 */ /* 0x000fe200078efe07 */
[----:B------:R-:W-:Y:S01]  /*1b00*/  IMAD.MOV.U32 R7, RZ, RZ, R13 ;  /* 0x000000ffff077224 */ /* 0x000fe200078e000d */
[----:B------:R-:W-:Y:S02]  /*1b10*/  LOP3.LUT R9, R9, R22, R4, 0xfe, !PT ;  /* 0x0000001609097212 */ /* 0x000fe400078efe04 */
[----:B------:R-:W-:Y:S02]  /*1b20*/  LOP3.LUT R10, R19, R20, R10, 0xfe, !PT ;  /* 0x00000014130a7212 */ /* 0x000fe400078efe0a */
[----:B------:R-:W-:-:S05]  /*1b30*/  LOP3.LUT R11, R11, R26, R21, 0xfe, !PT ;  /* 0x0000001a0b0b7212 */ /* 0x000fca00078efe15 */
[----:B------:R0:W-:Y:S02]  /*1b40*/  STL.128 [R1+0x30], R8 ;  /* 0x0000300801007387 */ /* 0x0001e40000100c00 */
.L_x_12:
[----:B------:R-:W2:Y:S04]  /*1b50*/  LDL.64 R4, [R7+0x10] ;  /* 0x0000100007047983 */ /* 0x000ea80000100a00 */
[----:B0-----:R-:W3:Y:S04]  /*1b60*/  LDL.128 R8, [R7+-0x28] ;  /* 0xffffd80007087983 */ /* 0x001ee80000100c00 */
[----:B------:R-:W4:Y:S04]  /*1b70*/  LDL R23, [R7+-0x4] ;  /* 0xfffffc0007177983 */ /* 0x000f280000100800 */
[----:B------:R-:W5:Y:S04]  /*1b80*/  LDL R19, [R7+-0x18] ;  /* 0xffffe80007137983 */ /* 0x000f680000100800 */
[----:B------:R-:W5:Y:S04]  /*1b90*/  LDL R20, [R7+0x8] ;  /* 0x0000080007147983 */ /* 0x000f680000100800 */
[----:B------:R-:W5:Y:S01]  /*1ba0*/  LDL R21, [R7+0x4] ;  /* 0x0000040007157983 */ /* 0x000f620000100800 */
[----:B------:R-:W-:-:S04]  /*1bb0*/  UIADD3 UR4, UPT, UPT, UR4, 0x4, URZ ;  /* 0x0000000404047890 */ /* 0x000fc8000fffe0ff */
[----:B------:R-:W-:Y:S01]  /*1bc0*/  UISETP.NE.AND UP0, UPT, UR4, 0x30, UPT ;  /* 0x000000300400788c */ /* 0x000fe2000bf05270 */
[C-C-:B--2---:R-:W-:Y:S02]  /*1bd0*/  SHF.L.W.U32.HI R22, R5.reuse, 0xf, R5.reuse ;  /* 0x0000000f05167819 */ /* 0x144fe40000010e05 */
[--C-:B------:R-:W-:Y:S02]  /*1be0*/  SHF.L.W.U32.HI R25, R5, 0xd, R5.reuse ;  /* 0x0000000d05197819 */ /* 0x100fe40000010e05 */
[----:B------:R-:W-:Y:S02]  /*1bf0*/  SHF.R.U32.HI R5, RZ, 0xa, R5 ;  /* 0x0000000aff057819 */ /* 0x000fe40000011605 */
[--C-:B------:R-:W-:Y:S02]  /*1c00*/  SHF.R.U32.HI R24, RZ, 0xa, R4.reuse ;  /* 0x0000000aff187819 */ /* 0x100fe40000011604 */
[----:B------:R-:W-:Y:S02]  /*1c10*/  LOP3.LUT R5, R5, R22, R25, 0x96, !PT ;  /* 0x0000001605057212 */ /* 0x000fe400078e9619 */
[----:B------:R-:W-:-:S02]  /*1c20*/  SHF.L.W.U32.HI R22, R4, 0xf, R4 ;  /* 0x0000000f04167819 */ /* 0x000fc40000010e04 */
[----:B------:R-:W-:Y:S02]  /*1c30*/  SHF.L.W.U32.HI R25, R4, 0xd, R4 ;  /* 0x0000000d04197819 */ /* 0x000fe40000010e04 */
[----:B---3--:R-:W-:Y:S02]  /*1c40*/  SHF.R.U32.HI R26, RZ, 0x3, R9 ;  /* 0x00000003ff1a7819 */ /* 0x008fe40000011609 */
[----:B------:R-:W-:Y:S02]  /*1c50*/  LOP3.LUT R24, R24, R22, R25, 0x96, !PT ;  /* 0x0000001618187212 */ /* 0x000fe400078e9619 */
[C-C-:B------:R-:W-:Y:S02]  /*1c60*/  SHF.L.W.U32.HI R22, R9.reuse, 0x19, R9.reuse ;  /* 0x0000001909167819 */ /* 0x140fe40000010e09 */
[----:B------:R-:W-:Y:S02]  /*1c70*/  SHF.L.W.U32.HI R25, R9, 0xe, R9 ;  /* 0x0000000e09197819 */ /* 0x000fe40000010e09 */
[----:B----4-:R-:W-:-:S02]  /*1c80*/  IADD3 R23, PT, PT, R8, R24, R23 ;  /* 0x0000001808177210 */ /* 0x010fc40007ffe017 */
[----:B------:R-:W-:Y:S02]  /*1c90*/  LOP3.LUT R22, R26, R22, R25, 0x96, !PT ;  /* 0x000000161a167212 */ /* 0x000fe400078e9619 */
[C-C-:B------:R-:W-:Y:S02]  /*1ca0*/  SHF.L.W.U32.HI R8, R10.reuse, 0x19, R10.reuse ;  /* 0x000000190a087819 */ /* 0x140fe40000010e0a */
[--C-:B------:R-:W-:Y:S02]  /*1cb0*/  SHF.L.W.U32.HI R25, R10, 0xe, R10.reuse ;  /* 0x0000000e0a197819 */ /* 0x100fe40000010e0a */
[----:B------:R-:W-:Y:S02]  /*1cc0*/  SHF.R.U32.HI R24, RZ, 0x3, R10 ;  /* 0x00000003ff187819 */ /* 0x000fe4000001160a */
[----:B------:R-:W-:Y:S02]  /*1cd0*/  IADD3 R9, PT, PT, R9, R5, R6 ;  /* 0x0000000509097210 */ /* 0x000fe40007ffe006 */
[----:B------:R-:W-:-:S02]  /*1ce0*/  LOP3.LUT R8, R24, R8, R25, 0x96, !PT ;  /* 0x0000000818087212 */ /* 0x000fc400078e9619 */
[C-C-:B------:R-:W-:Y:S02]  /*1cf0*/  SHF.L.W.U32.HI R5, R11.reuse, 0x19, R11.reuse ;  /* 0x000000190b057819 */ /* 0x140fe40000010e0b */
[----:B------:R-:W-:Y:S01]  /*1d00*/  SHF.L.W.U32.HI R6, R11, 0xe, R11 ;  /* 0x0000000e0b067819 */ /* 0x000fe20000010e0b */
[----:B------:R-:W-:Y:S01]  /*1d10*/  IMAD.IADD R9, R8, 0x1, R9 ;  /* 0x0000000108097824 */ /* 0x000fe200078e0209 */
[----:B------:R-:W-:Y:S01]  /*1d20*/  SHF.R.U32.HI R24, RZ, 0x3, R11 ;  /* 0x00000003ff187819 */ /* 0x000fe2000001160b */
[----:B------:R-:W-:-:S03]  /*1d30*/  IMAD.IADD R8, R22, 0x1, R23 ;  /* 0x0000000116087824 */ /* 0x000fc600078e0217 */
[----:B------:R-:W-:Y:S02]  /*1d40*/  LOP3.LUT R5, R24, R5, R6, 0x96, !PT ;  /* 0x0000000518057212 */ /* 0x000fe400078e9606 */
[C-C-:B------:R-:W-:Y:S01]  /*1d50*/  SHF.L.W.U32.HI R6, R8.reuse, 0xf, R8.reuse ;  /* 0x0000000f08067819 */ /* 0x140fe20000010e08 */
[----:B------:R-:W-:Y:S01]  /*1d60*/  STL.64 [R7+0x18], R8 ;  /* 0x0000180807007387 */ /* 0x000fe20000100a00 */
[--C-:B------:R-:W-:Y:S02]  /*1d70*/  SHF.L.W.U32.HI R23, R8, 0xd, R8.reuse ;  /* 0x0000000d08177819 */ /* 0x100fe40000010e08 */
[----:B------:R-:W-:Y:S02]  /*1d80*/  SHF.R.U32.HI R22, RZ, 0xa, R8 ;  /* 0x0000000aff167819 */ /* 0x000fe40000011608 */
[C-C-:B------:R-:W-:Y:S02]  /*1d90*/  SHF.L.W.U32.HI R24, R9.reuse, 0xf, R9.reuse ;  /* 0x0000000f09187819 */ /* 0x140fe40000010e09 */
[----:B------:R-:W-:-:S02]  /*1da0*/  SHF.L.W.U32.HI R25, R9, 0xd, R9 ;  /* 0x0000000d09197819 */ /* 0x000fc40000010e09 */
[----:B------:R-:W-:Y:S02]  /*1db0*/  SHF.R.U32.HI R26, RZ, 0xa, R9 ;  /* 0x0000000aff1a7819 */ /* 0x000fe40000011609 */
[----:B------:R-:W-:Y:S02]  /*1dc0*/  LOP3.LUT R6, R22, R6, R23, 0x96, !PT ;  /* 0x0000000616067212 */ /* 0x000fe400078e9617 */
[C-C-:B-----5:R-:W-:Y:S02]  /*1dd0*/  SHF.L.W.U32.HI R22, R19.reuse, 0x19, R19.reuse ;  /* 0x0000001913167819 */ /* 0x160fe40000010e13 */
[----:B------:R-:W-:Y:S02]  /*1de0*/  SHF.L.W.U32.HI R23, R19, 0xe, R19 ;  /* 0x0000000e13177819 */ /* 0x000fe40000010e13 */
[----:B------:R-:W-:Y:S02]  /*1df0*/  LOP3.LUT R24, R26, R24, R25, 0x96, !PT ;  /* 0x000000181a187212 */ /* 0x000fe400078e9619 */
[----:B------:R-:W-:-:S02]  /*1e00*/  SHF.R.U32.HI R19, RZ, 0x3, R19 ;  /* 0x00000003ff137819 */ /* 0x000fc40000011613 */
[----:B------:R-:W-:Y:S02]  /*1e10*/  IADD3 R20, PT, PT, R11, R24, R20 ;  /* 0x000000180b147210 */ /* 0x000fe40007ffe014 */
[----:B------:R-:W-:Y:S02]  /*1e20*/  LOP3.LUT R19, R19, R22, R23, 0x96, !PT ;  /* 0x0000001613137212 */ /* 0x000fe400078e9617 */
[----:B------:R-:W-:-:S03]  /*1e30*/  IADD3 R6, PT, PT, R10, R6, R21 ;  /* 0x000000060a067210 */ /* 0x000fc60007ffe015 */
[----:B------:R-:W-:Y:S02]  /*1e40*/  IMAD.IADD R20, R19, 0x1, R20 ;  /* 0x0000000113147824 */ /* 0x000fe400078e0214 */
[----:B------:R-:W-:Y:S02]  /*1e50*/  IMAD.IADD R10, R5, 0x1, R6 ;  /* 0x00000001050a7824 */ /* 0x000fe400078e0206 */
[----:B------:R-:W-:Y:S01]  /*1e60*/  VIADD R5, R7, 0x10 ;  /* 0x0000001007057836 */ /* 0x000fe20000000000 */
[----:B------:R-:W-:Y:S01]  /*1e70*/  STL [R7+0x24], R20 ;  /* 0x0000241407007387 */ /* 0x000fe20000100800 */
[----:B------:R-:W-:-:S03]  /*1e80*/  IMAD.MOV.U32 R6, RZ, RZ, R4 ;  /* 0x000000ffff067224 */ /* 0x000fc600078e0004 */
[----:B------:R0:W-:Y:S02]  /*1e90*/  STL [R7+0x20], R10 ;  /* 0x0000200a07007387 */ /* 0x0001e40000100800 */
[----:B0-----:R-:W-:Y:S01]  /*1ea0*/  IMAD.MOV.U32 R7, RZ, RZ, R5 ;  /* 0x000000ffff077224 */ /* 0x001fe200078e0005 */
[----:B------:R-:W-:Y:S06]  /*1eb0*/  BRA.U UP0, `(.L_x_12) ;  /* 0xfffffffd00247547 */ /* 0x000fec000b83ffff */
[----:B------:R-:W-:Y:S02]  /*1ec0*/  IMAD.MOV.U32 R26, RZ, RZ, RZ ;  /* 0x000000ffff1a7224 */ /* 0x000fe400078e00ff */
[----:B------:R-:W-:Y:S02]  /*1ed0*/  IMAD.MOV.U32 R24, RZ, RZ, R12 ;  /* 0x000000ffff187224 */ /* 0x000fe400078e000c */
[----:B------:R-:W-:Y:S02]  /*1ee0*/  IMAD.MOV.U32 R20, RZ, RZ, R3 ;  /* 0x000000ffff147224 */ /* 0x000fe400078e0003 */
[----:B------:R-:W-:Y:S02]  /*1ef0*/  IMAD.MOV.U32 R23, RZ, RZ, R2 ;  /* 0x000000ffff177224 */ /* 0x000fe400078e0002 */
[----:B------:R-:W-:Y:S02]  /*1f00*/  IMAD.MOV.U32 R11, RZ, RZ, R0 ;  /* 0x000000ffff0b7224 */ /* 0x000fe400078e0000 */
[----:B------:R-:W-:-:S02]  /*1f10*/  IMAD.MOV.U32 R21, RZ, RZ, R14 ;  /* 0x000000ffff157224 */ /* 0x000fc400078e000e */
[----:B------:R-:W-:Y:S02]  /*1f20*/  IMAD.MOV.U32 R10, RZ, RZ, R15 ;  /* 0x000000ffff0a7224 */ /* 0x000fe400078e000f */
[----:B------:R-:W-:Y:S02]  /*1f30*/  IMAD.MOV.U32 R22, RZ, RZ, R17 ;  /* 0x000000ffff167224 */ /* 0x000fe400078e0011 */
[----:B------:R-:W-:-:S07]  /*1f40*/  IMAD.MOV.U32 R19, RZ, RZ, R16 ;  /* 0x000000ffff137224 */ /* 0x000fce00078e0010 */
.L_x_13:
[C-C-:B------:R-:W-:Y:S01]  /*1f50*/  SHF.L.W.U32.HI R4, R11.reuse, 0x1a, R11.reuse ;  /* 0x0000001a0b047819 */ /* 0x140fe20000010e0b */
[----:B------:R-:W-:Y:S01]  /*1f60*/  IMAD.SHL.U32 R8, R26, 0x4, RZ ;  /* 0x000000041a087824 */ /* 0x000fe200078e00ff */
[C-C-:B------:R-:W-:Y:S02]  /*1f70*/  SHF.L.W.U32.HI R7, R11.reuse, 0x15, R11.reuse ;  /* 0x000000150b077819 */ /* 0x140fe40000010e0b */
[----:B------:R-:W-:Y:S01]  /*1f80*/  SHF.L.W.U32.HI R6, R11, 0x7, R11 ;  /* 0x000000070b067819 */ /* 0x000fe20000010e0b */
[----:B------:R-:W-:Y:S01]  /*1f90*/  IMAD.IADD R28, R1, 0x1, R8 ;  /* 0x00000001011c7824 */ /* 0x000fe200078e0208 */
[----:B------:R-:W-:Y:S01]  /*1fa0*/  LOP3.LUT R5, R23, R11, R20, 0xe2, !PT ;  /* 0x0000000b17057212 */ /* 0x000fe200078ee214 */
[----:B------:R-:W0:Y:S01]  /*1fb0*/  LDC.64 R8, c[0x3][R8] ;  /* 0x00c0000008087b82 */ /* 0x000e220000000a00 */
[----:B------:R-:W-:Y:S02]  /*1fc0*/  LOP3.LUT R4, R6, R4, R7, 0x96, !PT ;  /* 0x0000000406047212 */ /* 0x000fe400078e9607 */
[----:B------:R-:W-:-:S02]  /*1fd0*/  SHF.L.W.U32.HI R6, R22, 0x13, R22 ;  /* 0x0000001316067819 */ /* 0x000fc40000010e16 */
[C-C-:B------:R-:W-:Y:S02]  /*1fe0*/  SHF.L.W.U32.HI R7, R22.reuse, 0xa, R22.reuse ;  /* 0x0000000a16077819 */ /* 0x140fe40000010e16 */
[----:B------:R-:W-:Y:S02]  /*1ff0*/  SHF.L.W.U32.HI R25, R22, 0x1e, R22 ;  /* 0x0000001e16197819 */ /* 0x000fe40000010e16 */
[----:B------:R-:W-:Y:S02]  /*2000*/  IADD3 R27, PT, PT, R5, R24, R4 ;  /* 0x00000018051b7210 */ /* 0x000fe40007ffe004 */
[----:B------:R-:W-:Y:S02]  /*2010*/  LOP3.LUT R25, R7, R25, R6, 0x96, !PT ;  /* 0x0000001907197212 */ /* 0x000fe400078e9606 */
[----:B------:R-:W0:Y:S02]  /*2020*/  LDL.128 R4, [R28] ;  /* 0x000000001c047983 */ /* 0x000e240000100c00 */
[----:B0-----:R-:W-:-:S02]  /*2030*/  IADD3 R4, PT, PT, R4, R27, R8 ;  /* 0x0000001b04047210 */ /* 0x001fc40007ffe008 */
[----:B------:R-:W-:-:S03]  /*2040*/  LOP3.LUT R27, R10, R19, R22, 0xe8, !PT ;  /* 0x000000130a1b7212 */ /* 0x000fc600078ee816 */
[C---:B------:R-:W-:Y:S01]  /*2050*/  IMAD.IADD R24, R4.reuse, 0x1, R21 ;  /* 0x0000000104187824 */ /* 0x040fe200078e0215 */
[----:B------:R-:W-:-:S04]  /*2060*/  IADD3 R21, PT, PT, R4, R27, R25 ;  /* 0x0000001b04157210 */ /* 0x000fc80007ffe019 */
[C-C-:B------:R-:W-:Y:S02]  /*2070*/  SHF.L.W.U32.HI R4, R24.reuse, 0x1a, R24.reuse ;  /* 0x0000001a18047819 */ /* 0x140fe40000010e18 */
[C-C-:B------:R-:W-:Y:S02]  /*2080*/  SHF.L.W.U32.HI R25, R24.reuse, 0x15, R24.reuse ;  /* 0x0000001518197819 */ /* 0x140fe40000010e18 */
[----:B------:R-:W-:Y:S02]  /*2090*/  SHF.L.W.U32.HI R27, R24, 0x7, R24 ;  /* 0x00000007181b7819 */ /* 0x000fe40000010e18 */
[----:B------:R-:W-:Y:S02]  /*20a0*/  SHF.L.W.U32.HI R8, R21, 0x1e, R21 ;  /* 0x0000001e15087819 */ /* 0x000fe40000010e15 */
[----:B------:R-:W-:Y:S01]  /*20b0*/  LOP3.LUT R25, R27, R4, R25, 0x96, !PT ;  /* 0x000000041b197212 */ /* 0x000fe200078e9619 */
[C---:B------:R-:W-:Y:S01]  /*20c0*/  IMAD.SHL.U32 R27, R26.reuse, 0x4, RZ ;  /* 0x000000041a1b7824 */ /* 0x040fe200078e00ff */
[----:B------:R-:W-:Y:S01]  /*20d0*/  LOP3.LUT R4, R11, R24, R23, 0xe2, !PT ;  /* 0x000000180b047212 */ /* 0x000fe200078ee217 */
[----:B------:R-:W-:-:S03]  /*20e0*/  VIADD R26, R26, 0x4 ;  /* 0x000000041a1a7836 */ /* 0x000fc60000000000 */
[----:B------:R-:W-:Y:S02]  /*20f0*/  IADD3 R4, PT, PT, R4, R20, R25 ;  /* 0x0000001404047210 */ /* 0x000fe40007ffe019 */
[----:B------:R-:W-:Y:S02]  /*2100*/  SHF.L.W.U32.HI R25, R21, 0x13, R21 ;  /* 0x0000001315197819 */ /* 0x000fe40000010e15 */
[----:B------:R-:W-:Y:S02]  /*2110*/  IADD3 R9, PT, PT, R5, R4, R9 ;  /* 0x0000000405097210 */ /* 0x000fe40007ffe009 */
[----:B------:R-:W0:Y:S01]  /*2120*/  LDC.64 R4, c[0x3][R27+0x8] ;  /* 0x00c002001b047b82 */ /* 0x000e220000000a00 */
[----:B------:R-:W-:Y:S02]  /*2130*/  SHF.L.W.U32.HI R20, R21, 0xa, R21 ;  /* 0x0000000a15147819 */ /* 0x000fe40000010e15 */
[----:B------:R-:W-:Y:S02]  /*2140*/  ISETP.NE.AND P0, PT, R26, 0x40, PT ;  /* 0x000000401a00780c */ /* 0x000fe40003f05270 */
[----:B------:R-:W-:Y:S01]  /*2150*/  LOP3.LUT R8, R20, R8, R25, 0x96, !PT ;  /* 0x0000000814087212 */ /* 0x000fe200078e9619 */
[----:B------:R-:W-:Y:S01]  /*2160*/  IMAD.IADD R20, R9, 0x1, R10 ;  /* 0x0000000109147824 */ /* 0x000fe200078e020a */
[----:B------:R-:W-:-:S04]  /*2170*/  LOP3.LUT R25, R19, R22, R21, 0xe8, !PT ;  /* 0x0000001613197212 */ /* 0x000fc800078ee815 */
[----:B------:R-:W-:Y:S02]  /*2180*/  IADD3 R10, PT, PT, R9, R25, R8 ;  /* 0x00000019090a7210 */ /* 0x000fe40007ffe008 */
[C-C-:B------:R-:W-:Y:S02]  /*2190*/  SHF.L.W.U32.HI R8, R20.reuse, 0x1a, R20.reuse ;  /* 0x0000001a14087819 */ /* 0x140fe40000010e14 */
[C-C-:B------:R-:W-:Y:S02]  /*21a0*/  SHF.L.W.U32.HI R9, R20.reuse, 0x15, R20.reuse ;  /* 0x0000001514097819 */ /* 0x140fe40000010e14 */
[----:B------:R-:W-:-:S04]  /*21b0*/  SHF.L.W.U32.HI R25, R20, 0x7, R20 ;  /* 0x0000000714197819 */ /* 0x000fc80000010e14 */
[----:B------:R-:W-:Y:S02]  /*21c0*/  LOP3.LUT R8, R25, R8, R9, 0x96, !PT ;  /* 0x0000000819087212 */ /* 0x000fe400078e9609 */
[----:B------:R-:W-:-:S04]  /*21d0*/  LOP3.LUT R9, R24, R20, R11, 0xe2, !PT ;  /* 0x0000001418097212 */ /* 0x000fc800078ee20b */
[----:B------:R-:W-:Y:S02]  /*21e0*/  IADD3 R9, PT, PT, R9, R23, R8 ;  /* 0x0000001709097210 */ /* 0x000fe40007ffe008 */
[----:B------:R-:W-:Y:S02]  /*21f0*/  SHF.L.W.U32.HI R8, R10, 0x1e, R10 ;  /* 0x0000001e0a087819 */ /* 0x000fe40000010e0a */
[----:B0-----:R-:W-:Y:S02]  /*2200*/  IADD3 R4, PT, PT, R6, R9, R4 ;  /* 0x0000000906047210 */ /* 0x001fe40007ffe004 */
[C-C-:B------:R-:W-:Y:S02]  /*2210*/  SHF.L.W.U32.HI R9, R10.reuse, 0x13, R10.reuse ;  /* 0x000000130a097819 */ /* 0x140fe40000010e0a */
[----:B------:R-:W-:Y:S01]  /*2220*/  SHF.L.W.U32.HI R6, R10, 0xa, R10 ;  /* 0x0000000a0a067819 */ /* 0x000fe20000010e0a */
[----:B------:R-:W-:-:S03]  /*2230*/  IMAD.IADD R23, R4, 0x1, R19 ;  /* 0x0000000104177824 */ /* 0x000fc600078e0213 */
[----:B------:R-:W-:Y:S02]  /*2240*/  LOP3.LUT R9, R6, R8, R9, 0x96, !PT ;  /* 0x0000000806097212 */ /* 0x000fe400078e9609 */
[----:B------:R-:W-:-:S04]  /*2250*/  LOP3.LUT R6, R22, R21, R10, 0xe8, !PT ;  /* 0x0000001516067212 */ /* 0x000fc800078ee80a */
[----:B------:R-:W-:Y:S02]  /*2260*/  IADD3 R19, PT, PT, R4, R6, R9 ;  /* 0x0000000604137210 */ /* 0x000fe40007ffe009 */
[C-C-:B------:R-:W-:Y:S02]  /*2270*/  SHF.L.W.U32.HI R4, R23.reuse, 0x1a, R23.reuse ;  /* 0x0000001a17047819 */ /* 0x140fe40000010e17 */
[C-C-:B------:R-:W-:Y:S02]  /*2280*/  SHF.L.W.U32.HI R9, R23.reuse, 0x15, R23.reuse ;  /* 0x0000001517097819 */ /* 0x140fe40000010e17 */
[----:B------:R-:W-:Y:S02]  /*2290*/  SHF.L.W.U32.HI R6, R23, 0x7, R23 ;  /* 0x0000000717067819 */ /* 0x000fe40000010e17 */
[----:B------:R-:W-:Y:S02]  /*22a0*/  SHF.L.W.U32.HI R8, R19, 0x1e, R19 ;  /* 0x0000001e13087819 */ /* 0x000fe40000010e13 */
[----:B------:R-:W-:-:S02]  /*22b0*/  LOP3.LUT R4, R6, R4, R9, 0x96, !PT ;  /* 0x0000000406047212 */ /* 0x000fc400078e9609 */
[----:B------:R-:W-:Y:S02]  /*22c0*/  LOP3.LUT R6, R20, R23, R24, 0xe2, !PT ;  /* 0x0000001714067212 */ /* 0x000fe400078ee218 */
[C-C-:B------:R-:W-:Y:S02]  /*22d0*/  SHF.L.W.U32.HI R9, R19.reuse, 0x13, R19.reuse ;  /* 0x0000001313097819 */ /* 0x140fe40000010e13 */
[----:B------:R-:W-:Y:S02]  /*22e0*/  IADD3 R4, PT, PT, R6, R11, R4 ;  /* 0x0000000b06047210 */ /* 0x000fe40007ffe004 */
[----:B------:R-:W-:Y:S02]  /*22f0*/  SHF.L.W.U32.HI R6, R19, 0xa, R19 ;  /* 0x0000000a13067819 */ /* 0x000fe40000010e13 */
[----:B------:R-:W-:Y:S02]  /*2300*/  IADD3 R5, PT, PT, R7, R4, R5 ;  /* 0x0000000407057210 */ /* 0x000fe40007ffe005 */
[----:B------:R-:W-:-:S02]  /*2310*/  LOP3.LUT R6, R6, R8, R9, 0x96, !PT ;  /* 0x0000000806067212 */ /* 0x000fc400078e9609 */
[----:B------:R-:W-:Y:S01]  /*2320*/  LOP3.LUT R4, R21, R10, R19, 0xe8, !PT ;  /* 0x0000000a15047212 */ /* 0x000fe200078ee813 */
[----:B------:R-:W-:-:S03]  /*2330*/  IMAD.IADD R11, R5, 0x1, R22 ;  /* 0x00000001050b7824 */ /* 0x000fc600078e0216 */
[----:B------:R-:W-:Y:S01]  /*2340*/  IADD3 R22, PT, PT, R5, R4, R6 ;  /* 0x0000000405167210 */ /* 0x000fe20007ffe006 */
[----:B------:R-:W-:Y:S06]  /*2350*/  @P0 BRA `(.L_x_13) ;  /* 0xfffffff800fc0947 */ /* 0x000fec000383ffff */
[----:B------:R-:W-:Y:S01]  /*2360*/  UIADD3 UR5, UP0, UPT, UR5, 0x40, URZ ;  /* 0x0000004005057890 */ /* 0x000fe2000ff1e0ff */
[----:B------:R-:W-:Y:S02]  /*2370*/  IMAD.IADD R17, R22, 0x1, R17 ;  /* 0x0000000116117824 */ /* 0x000fe400078e0211 */
[----:B------:R-:W-:Y:S01]  /*2380*/  IMAD.IADD R16, R19, 0x1, R16 ;  /* 0x0000000113107824 */ /* 0x000fe200078e0210 */
[----:B------:R-:W-:Y:S01]  /*2390*/  UIADD3.X UR6, UPT, UPT, URZ, UR6, URZ, UP0, !UPT ;  /* 0x00000006ff067290 */ /* 0x000fe200087fe4ff */
[----:B------:R-:W-:Y:S01]  /*23a0*/  IMAD.IADD R15, R10, 0x1, R15 ;  /* 0x000000010a0f7824 */ /* 0x000fe200078e020f */
[----:B------:R-:W-:Y:S01]  /*23b0*/  UISETP.GE.U32.AND UP0, UPT, UR5, UR14, UPT ;  /* 0x0000000e0500728c */ /* 0x000fe2000bf06070 */
[----:B------:R-:W-:Y:S02]  /*23c0*/  IMAD.IADD R14, R21, 0x1, R14 ;  /* 0x00000001150e7824 */ /* 0x000fe400078e020e */
[----:B------:R-:W-:Y:S01]  /*23d0*/  IMAD.IADD R0, R11, 0x1, R0 ;  /* 0x000000010b007824 */ /* 0x000fe200078e0200 */
[----:B------:R-:W-:Y:S01]  /*23e0*/  UISETP.GE.U32.AND.EX UP0, UPT, UR6, UR15, UPT, UP0 ;  /* 0x0000000f0600728c */ /* 0x000fe2000bf06100 */
[----:B------:R-:W-:-:S02]  /*23f0*/  IMAD.IADD R2, R23, 0x1, R2 ;  /* 0x0000000117027824 */ /* 0x000fc400078e0202 */
[----:B------:R-:W-:Y:S02]  /*2400*/  IMAD.IADD R3, R20, 0x1, R3 ;  /* 0x0000000114037824 */ /* 0x000fe400078e0203 */
[----:B------:R-:W-:-:S04]  /*2410*/  IMAD.IADD R12, R24, 0x1, R12 ;  /* 0x00000001180c7824 */ /* 0x000fc800078e020c */
[----:B------:R-:W-:Y:S05]  /*2420*/  BRA.U !UP0, `(.L_x_14) ;  /* 0xffffffed085c7547 */ /* 0x000fea000b83ffff */
.L_x_11:
[----:B0-----:R-:W0:Y:S01]  /*2430*/  LDC.64 R4, c[0x0][0x390] ;  /* 0x0000e400ff047b82 */ /* 0x001e220000000a00 */
[----:B------:R-:W-:-:S04]  /*2440*/  IMAD.SHL.U32 R7, R18, 0x8, RZ ;  /* 0x0000000812077824 */ /* 0x000fc800078e00ff */
[----:B0-----:R-:W-:-:S05]  /*2450*/  IMAD.WIDE R4, R7, 0x4, R4 ;  /* 0x0000000407047825 */ /* 0x001fca00078e0204 */
[----:B------:R-:W-:Y:S04]  /*2460*/  STG.E desc[UR12][R4.64], R17 ;  /* 0x0000001104007986 */ /* 0x000fe8000c10190c */
[----:B------:R-:W-:Y:S04]  /*2470*/  STG.E desc[UR12][R4.64+0x4], R16 ;  /* 0x0000041004007986 */ /* 0x000fe8000c10190c */
[----:B------:R-:W-:Y:S04]  /*2480*/  STG.E desc[UR12][R4.64+0x8], R15 ;  /* 0x0000080f04007986 */ /* 0x000fe8000c10190c */
[----:B------:R-:W-:Y:S04]  /*2490*/  STG.E desc[UR12][R4.64+0xc], R14 ;  /* 0x00000c0e04007986 */ /* 0x000fe8000c10190c */
[----:B------:R-:W-:Y:S04]  /*24a0*/  STG.E desc[UR12][R4.64+0x10], R0 ;  /* 0x0000100004007986 */ /* 0x000fe8000c10190c */
[----:B------:R-:W-:Y:S04]  /*24b0*/  STG.E desc[UR12][R4.64+0x14], R2 ;  /* 0x0000140204007986 */ /* 0x000fe8000c10190c */
[----:B------:R-:W-:Y:S04]  /*24c0*/  STG.E desc[UR12][R4.64+0x18], R3 ;  /* 0x0000180304007986 */ /* 0x000fe8000c10190c */
[----:B------:R-:W-:Y:S01]  /*24d0*/  STG.E desc[UR12][R4.64+0x1c], R12 ;  /* 0x00001c0c04007986 */ /* 0x000fe2000c10190c */
[----:B------:R-:W-:Y:S05]  /*24e0*/  EXIT ;  /* 0x000000000000794d */ /* 0x000fea0003800000 */
.L_x_15:
[----:B------:R-:W-:-:S00]  /*24f0*/  BRA `(.L_x_15) ;  /* 0xfffffffc00fc7947 */ /* 0x000fc0000383ffff */
[----:B------:R-:W-:-:S00]  /*2500*/  NOP ;  /* 0x0000000000007918 */ /* 0x000fc00000000000 */
[----:B------:R-:W-:-:S00]  /*2510*/  NOP ;  /* 0x0000000000007918 */ /* 0x000fc00000000000 */
[----:B------:R-:W-:-:S00]  /*2520*/  NOP ;  /* 0x0000000000007918 */ /* 0x000fc00000000000 */
[----:B------:R-:W-:-:S00]  /*2530*/  NOP ;  /* 0x0000000000007918 */ /* 0x000fc00000000000 */
[----:B------:R-:W-:-:S00]  /*2540*/  NOP ;  /* 0x0000000000007918 */ /* 0x000fc00000000000 */
[----:B------:R-:W-:-:S00]  /*2550*/  NOP ;  /* 0x0000000000007918 */ /* 0x000fc00000000000 */
[----:B------:R-:W-:-:S00]  /*2560*/  NOP ;  /* 0x0000000000007918 */ /* 0x000fc00000000000 */
[----:B------:R-:W-:-:S00]  /*2570*/  NOP ;  /* 0x0000000000007918 */ /* 0x000fc00000000000 */
.L_x_16:


//--------------------- .nv.shared.reserved.0     --------------------------
	.section	.nv.shared.reserved.0,"aw",@nobits
	.weak		__nv_reservedSMEM_offset_0_alias
	.size		__nv_reservedSMEM_offset_0_alias, 0, 64
	.other		__nv_reservedSMEM_offset_0_alias,@"STO_CUDA_RESERVED_SHARED STV_DEFAULT"
__nv_reservedSMEM_offset_0_alias:
	.zero		0
	.zero		64


//--------------------- .nv.constant0._Z12sha256KernelPKhmPji --------------------------
	.section	.nv.constant0._Z12sha256KernelPKhmPji,"a",@progbits
	.sectionflags	@""
	.align	4
.nv.constant0._Z12sha256KernelPKhmPji:
	.zero		924


//--------------------- SYMBOLS --------------------------

	.type		.nv.reservedSmem.offset0,@object
	.size		.nv.reservedSmem.offset0,0x4
